//
// Generated by NVIDIA NVVM Compiler
//
// Compiler Build ID: CL-36424714
// Cuda compilation tools, release 13.0, V13.0.88
// Based on NVVM 20.0.0
//

.version 9.0
.target sm_100
.address_size 64

	// .globl	bgemm_0_conv2d_4_fused_hfuse
// _ZZ28bgemm_0_conv2d_4_fused_hfuseE8A_shared has been demoted
// _ZZ28bgemm_0_conv2d_4_fused_hfuseE8B_shared has been demoted
// _ZZ28bgemm_0_conv2d_4_fused_hfuseE15pad_temp_shared has been demoted
// _ZZ28bgemm_0_conv2d_4_fused_hfuseE13kernel_shared has been demoted

.visible .entry bgemm_0_conv2d_4_fused_hfuse(
	.param .u64 .ptr .align 1 bgemm_0_conv2d_4_fused_hfuse_param_0,
	.param .u64 .ptr .align 1 bgemm_0_conv2d_4_fused_hfuse_param_1,
	.param .u64 .ptr .align 1 bgemm_0_conv2d_4_fused_hfuse_param_2,
	.param .u64 .ptr .align 1 bgemm_0_conv2d_4_fused_hfuse_param_3,
	.param .u64 .ptr .align 1 bgemm_0_conv2d_4_fused_hfuse_param_4,
	.param .u64 .ptr .align 1 bgemm_0_conv2d_4_fused_hfuse_param_5
)
.maxntid 224
{
	.reg .pred 	%p<21>;
	.reg .b16 	%rs<70>;
	.reg .b32 	%r<151>;
	.reg .b32 	%f<459>;
	.reg .b64 	%rd<39>;
	// demoted variable
	.shared .align 4 .b8 _ZZ28bgemm_0_conv2d_4_fused_hfuseE8A_shared[2048];
	// demoted variable
	.shared .align 4 .b8 _ZZ28bgemm_0_conv2d_4_fused_hfuseE8B_shared[2048];
	// demoted variable
	.shared .align 4 .b8 _ZZ28bgemm_0_conv2d_4_fused_hfuseE15pad_temp_shared[1800];
	// demoted variable
	.shared .align 4 .b8 _ZZ28bgemm_0_conv2d_4_fused_hfuseE13kernel_shared[2304];
	ld.param.u64 	%rd5, [bgemm_0_conv2d_4_fused_hfuse_param_0];
	ld.param.u64 	%rd6, [bgemm_0_conv2d_4_fused_hfuse_param_1];
	mov.u32 	%r1, %tid.x;
	setp.gt.u32 	%p3, %r1, 63;
	mov.u32 	%r38, %ctaid.x;
	setp.gt.u32 	%p4, %r38, 65535;
	or.pred  	%p5, %p3, %p4;
	@%p5 bra 	$L__BB0_6;
	and.b32  	%r3, %r38, 7;
	shr.u32 	%r40, %r38, 3;
	and.b32  	%r4, %r40, 7;
	shr.u32 	%r5, %r38, 6;
	and.b32  	%r6, %r1, 7;
	shr.u32 	%r7, %r1, 3;
	shl.b32 	%r8, %r7, 6;
	cvta.to.global.u64 	%rd1, %rd5;
	cvta.to.global.u64 	%rd2, %rd6;
	mov.b32 	%r147, 0;
	mov.f32 	%f387, 0f00000000;
	mov.f32 	%f388, %f387;
	mov.f32 	%f389, %f387;
	mov.f32 	%f390, %f387;
	mov.f32 	%f391, %f387;
	mov.f32 	%f392, %f387;
	mov.f32 	%f393, %f387;
	mov.f32 	%f394, %f387;
	mov.f32 	%f395, %f387;
	mov.f32 	%f396, %f387;
	mov.f32 	%f397, %f387;
	mov.f32 	%f398, %f387;
	mov.f32 	%f399, %f387;
	mov.f32 	%f400, %f387;
	mov.f32 	%f401, %f387;
	mov.f32 	%f402, %f387;
	mov.f32 	%f403, %f387;
	mov.f32 	%f404, %f387;
	mov.f32 	%f405, %f387;
	mov.f32 	%f406, %f387;
	mov.f32 	%f407, %f387;
	mov.f32 	%f408, %f387;
	mov.f32 	%f409, %f387;
	mov.f32 	%f410, %f387;
	mov.f32 	%f411, %f387;
	mov.f32 	%f412, %f387;
	mov.f32 	%f413, %f387;
	mov.f32 	%f414, %f387;
	mov.f32 	%f415, %f387;
	mov.f32 	%f416, %f387;
	mov.f32 	%f417, %f387;
	mov.f32 	%f418, %f387;
	mov.f32 	%f419, %f387;
	mov.f32 	%f420, %f387;
	mov.f32 	%f421, %f387;
	mov.f32 	%f422, %f387;
	mov.f32 	%f423, %f387;
	mov.f32 	%f424, %f387;
	mov.f32 	%f425, %f387;
	mov.f32 	%f426, %f387;
	mov.f32 	%f427, %f387;
	mov.f32 	%f428, %f387;
	mov.f32 	%f429, %f387;
	mov.f32 	%f430, %f387;
	mov.f32 	%f431, %f387;
	mov.f32 	%f432, %f387;
	mov.f32 	%f433, %f387;
	mov.f32 	%f434, %f387;
	mov.f32 	%f435, %f387;
	mov.f32 	%f436, %f387;
	mov.f32 	%f437, %f387;
	mov.f32 	%f438, %f387;
	mov.f32 	%f439, %f387;
	mov.f32 	%f440, %f387;
	mov.f32 	%f441, %f387;
	mov.f32 	%f442, %f387;
	mov.f32 	%f443, %f387;
	mov.f32 	%f444, %f387;
	mov.f32 	%f445, %f387;
	mov.f32 	%f446, %f387;
	mov.f32 	%f447, %f387;
	mov.f32 	%f448, %f387;
	mov.f32 	%f449, %f387;
	mov.f32 	%f450, %f387;
$L__BB0_2:
	// begin inline asm
	bar.sync 1, 64;
	// end inline asm
	shl.b32 	%r42, %r147, 3;
	shl.b32 	%r43, %r5, 15;
	or.b32  	%r44, %r43, %r6;
	shl.b32 	%r45, %r7, 9;
	or.b32  	%r46, %r44, %r45;
	shl.b32 	%r47, %r4, 12;
	add.s32 	%r48, %r46, %r47;
	add.s32 	%r49, %r48, %r42;
	mul.wide.u32 	%rd11, %r49, 4;
	add.s64 	%rd12, %rd1, %rd11;
	ld.global.nc.f32 	%f206, [%rd12];
	add.s32 	%r50, %r8, %r6;
	shl.b32 	%r51, %r50, 2;
	mov.u32 	%r52, _ZZ28bgemm_0_conv2d_4_fused_hfuseE8A_shared;
	add.s32 	%r53, %r52, %r51;
	st.shared.f32 	[%r53], %f206;
	ld.global.nc.f32 	%f207, [%rd12+256];
	st.shared.f32 	[%r53+32], %f207;
	ld.global.nc.f32 	%f208, [%rd12+512];
	st.shared.f32 	[%r53+64], %f208;
	ld.global.nc.f32 	%f209, [%rd12+768];
	st.shared.f32 	[%r53+96], %f209;
	ld.global.nc.f32 	%f210, [%rd12+1024];
	st.shared.f32 	[%r53+128], %f210;
	ld.global.nc.f32 	%f211, [%rd12+1280];
	st.shared.f32 	[%r53+160], %f211;
	ld.global.nc.f32 	%f212, [%rd12+1536];
	st.shared.f32 	[%r53+192], %f212;
	ld.global.nc.f32 	%f213, [%rd12+1792];
	st.shared.f32 	[%r53+224], %f213;
	shl.b32 	%r54, %r3, 12;
	add.s32 	%r55, %r46, %r54;
	add.s32 	%r56, %r55, %r42;
	mul.wide.u32 	%rd13, %r56, 4;
	add.s64 	%rd14, %rd2, %rd13;
	ld.global.nc.f32 	%f214, [%rd14];
	mov.u32 	%r57, _ZZ28bgemm_0_conv2d_4_fused_hfuseE8B_shared;
	add.s32 	%r58, %r57, %r51;
	st.shared.f32 	[%r58], %f214;
	ld.global.nc.f32 	%f215, [%rd14+256];
	st.shared.f32 	[%r58+32], %f215;
	ld.global.nc.f32 	%f216, [%rd14+512];
	st.shared.f32 	[%r58+64], %f216;
	ld.global.nc.f32 	%f217, [%rd14+768];
	st.shared.f32 	[%r58+96], %f217;
	ld.global.nc.f32 	%f218, [%rd14+1024];
	st.shared.f32 	[%r58+128], %f218;
	ld.global.nc.f32 	%f219, [%rd14+1280];
	st.shared.f32 	[%r58+160], %f219;
	ld.global.nc.f32 	%f220, [%rd14+1536];
	st.shared.f32 	[%r58+192], %f220;
	ld.global.nc.f32 	%f221, [%rd14+1792];
	st.shared.f32 	[%r58+224], %f221;
	// begin inline asm
	bar.sync 1, 64;
	// end inline asm
	mov.b32 	%r148, 0;
$L__BB0_3:
	add.s32 	%r59, %r148, %r8;
	shl.b32 	%r60, %r59, 2;
	mov.u32 	%r61, _ZZ28bgemm_0_conv2d_4_fused_hfuseE8A_shared;
	add.s32 	%r62, %r61, %r60;
	ld.shared.f32 	%f222, [%r62];
	ld.shared.f32 	%f223, [%r62+32];
	ld.shared.f32 	%f224, [%r62+64];
	ld.shared.f32 	%f225, [%r62+96];
	ld.shared.f32 	%f226, [%r62+128];
	ld.shared.f32 	%f227, [%r62+160];
	ld.shared.f32 	%f228, [%r62+192];
	ld.shared.f32 	%f229, [%r62+224];
	shl.b32 	%r63, %r6, 6;
	add.s32 	%r64, %r148, %r63;
	shl.b32 	%r65, %r64, 2;
	mov.u32 	%r66, _ZZ28bgemm_0_conv2d_4_fused_hfuseE8B_shared;
	add.s32 	%r67, %r66, %r65;
	ld.shared.f32 	%f230, [%r67+224];
	ld.shared.f32 	%f231, [%r67+192];
	ld.shared.f32 	%f232, [%r67+160];
	ld.shared.f32 	%f233, [%r67+128];
	ld.shared.f32 	%f234, [%r67+96];
	ld.shared.f32 	%f235, [%r67+64];
	ld.shared.f32 	%f236, [%r67+32];
	ld.shared.f32 	%f237, [%r67];
	fma.rn.f32 	%f442, %f237, %f222, %f442;
	fma.rn.f32 	%f441, %f236, %f222, %f441;
	fma.rn.f32 	%f440, %f235, %f222, %f440;
	fma.rn.f32 	%f439, %f234, %f222, %f439;
	fma.rn.f32 	%f438, %f233, %f222, %f438;
	fma.rn.f32 	%f437, %f232, %f222, %f437;
	fma.rn.f32 	%f436, %f231, %f222, %f436;
	fma.rn.f32 	%f435, %f230, %f222, %f435;
	fma.rn.f32 	%f434, %f237, %f223, %f434;
	fma.rn.f32 	%f433, %f236, %f223, %f433;
	fma.rn.f32 	%f432, %f235, %f223, %f432;
	fma.rn.f32 	%f431, %f234, %f223, %f431;
	fma.rn.f32 	%f430, %f233, %f223, %f430;
	fma.rn.f32 	%f429, %f232, %f223, %f429;
	fma.rn.f32 	%f428, %f231, %f223, %f428;
	fma.rn.f32 	%f427, %f230, %f223, %f427;
	fma.rn.f32 	%f426, %f237, %f224, %f426;
	fma.rn.f32 	%f425, %f236, %f224, %f425;
	fma.rn.f32 	%f424, %f235, %f224, %f424;
	fma.rn.f32 	%f423, %f234, %f224, %f423;
	fma.rn.f32 	%f422, %f233, %f224, %f422;
	fma.rn.f32 	%f421, %f232, %f224, %f421;
	fma.rn.f32 	%f420, %f231, %f224, %f420;
	fma.rn.f32 	%f419, %f230, %f224, %f419;
	fma.rn.f32 	%f418, %f237, %f225, %f418;
	fma.rn.f32 	%f417, %f236, %f225, %f417;
	fma.rn.f32 	%f416, %f235, %f225, %f416;
	fma.rn.f32 	%f415, %f234, %f225, %f415;
	fma.rn.f32 	%f414, %f233, %f225, %f414;
	fma.rn.f32 	%f413, %f232, %f225, %f413;
	fma.rn.f32 	%f412, %f231, %f225, %f412;
	fma.rn.f32 	%f411, %f230, %f225, %f411;
	fma.rn.f32 	%f410, %f237, %f226, %f410;
	fma.rn.f32 	%f409, %f236, %f226, %f409;
	fma.rn.f32 	%f408, %f235, %f226, %f408;
	fma.rn.f32 	%f407, %f234, %f226, %f407;
	fma.rn.f32 	%f406, %f233, %f226, %f406;
	fma.rn.f32 	%f405, %f232, %f226, %f405;
	fma.rn.f32 	%f404, %f231, %f226, %f404;
	fma.rn.f32 	%f403, %f230, %f226, %f403;
	fma.rn.f32 	%f402, %f237, %f227, %f402;
	fma.rn.f32 	%f401, %f236, %f227, %f401;
	fma.rn.f32 	%f400, %f235, %f227, %f400;
	fma.rn.f32 	%f399, %f234, %f227, %f399;
	fma.rn.f32 	%f398, %f233, %f227, %f398;
	fma.rn.f32 	%f397, %f232, %f227, %f397;
	fma.rn.f32 	%f396, %f231, %f227, %f396;
	fma.rn.f32 	%f395, %f230, %f227, %f395;
	fma.rn.f32 	%f394, %f237, %f228, %f394;
	fma.rn.f32 	%f393, %f236, %f228, %f393;
	fma.rn.f32 	%f392, %f235, %f228, %f392;
	fma.rn.f32 	%f391, %f234, %f228, %f391;
	fma.rn.f32 	%f390, %f233, %f228, %f390;
	fma.rn.f32 	%f389, %f232, %f228, %f389;
	fma.rn.f32 	%f388, %f231, %f228, %f388;
	fma.rn.f32 	%f387, %f230, %f228, %f387;
	fma.rn.f32 	%f443, %f237, %f229, %f443;
	fma.rn.f32 	%f444, %f236, %f229, %f444;
	fma.rn.f32 	%f445, %f235, %f229, %f445;
	fma.rn.f32 	%f446, %f234, %f229, %f446;
	fma.rn.f32 	%f447, %f233, %f229, %f447;
	fma.rn.f32 	%f448, %f232, %f229, %f448;
	fma.rn.f32 	%f449, %f231, %f229, %f449;
	fma.rn.f32 	%f450, %f230, %f229, %f450;
	add.s32 	%r148, %r148, 1;
	setp.ne.s32 	%p6, %r148, 8;
	@%p6 bra 	$L__BB0_3;
	add.s32 	%r147, %r147, 1;
	setp.ne.s32 	%p7, %r147, 8;
	@%p7 bra 	$L__BB0_2;
	ld.param.u64 	%rd35, [bgemm_0_conv2d_4_fused_hfuse_param_2];
	shl.b32 	%r68, %r5, 18;
	shl.b32 	%r69, %r4, 15;
	shl.b32 	%r70, %r7, 12;
	shl.b32 	%r71, %r3, 6;
	shl.b32 	%r72, %r6, 3;
	or.b32  	%r73, %r70, %r68;
	or.b32  	%r74, %r73, %r71;
	or.b32  	%r75, %r74, %r72;
	add.s32 	%r76, %r75, %r69;
	cvta.to.global.u64 	%rd15, %rd35;
	mul.wide.u32 	%rd16, %r76, 4;
	add.s64 	%rd17, %rd15, %rd16;
	st.global.f32 	[%rd17], %f442;
	st.global.f32 	[%rd17+4], %f441;
	st.global.f32 	[%rd17+8], %f440;
	st.global.f32 	[%rd17+12], %f439;
	st.global.f32 	[%rd17+16], %f438;
	st.global.f32 	[%rd17+20], %f437;
	st.global.f32 	[%rd17+24], %f436;
	st.global.f32 	[%rd17+28], %f435;
	st.global.f32 	[%rd17+2048], %f434;
	st.global.f32 	[%rd17+2052], %f433;
	st.global.f32 	[%rd17+2056], %f432;
	st.global.f32 	[%rd17+2060], %f431;
	st.global.f32 	[%rd17+2064], %f430;
	st.global.f32 	[%rd17+2068], %f429;
	st.global.f32 	[%rd17+2072], %f428;
	st.global.f32 	[%rd17+2076], %f427;
	st.global.f32 	[%rd17+4096], %f426;
	st.global.f32 	[%rd17+4100], %f425;
	st.global.f32 	[%rd17+4104], %f424;
	st.global.f32 	[%rd17+4108], %f423;
	st.global.f32 	[%rd17+4112], %f422;
	st.global.f32 	[%rd17+4116], %f421;
	st.global.f32 	[%rd17+4120], %f420;
	st.global.f32 	[%rd17+4124], %f419;
	st.global.f32 	[%rd17+6144], %f418;
	st.global.f32 	[%rd17+6148], %f417;
	st.global.f32 	[%rd17+6152], %f416;
	st.global.f32 	[%rd17+6156], %f415;
	st.global.f32 	[%rd17+6160], %f414;
	st.global.f32 	[%rd17+6164], %f413;
	st.global.f32 	[%rd17+6168], %f412;
	st.global.f32 	[%rd17+6172], %f411;
	st.global.f32 	[%rd17+8192], %f410;
	st.global.f32 	[%rd17+8196], %f409;
	st.global.f32 	[%rd17+8200], %f408;
	st.global.f32 	[%rd17+8204], %f407;
	st.global.f32 	[%rd17+8208], %f406;
	st.global.f32 	[%rd17+8212], %f405;
	st.global.f32 	[%rd17+8216], %f404;
	st.global.f32 	[%rd17+8220], %f403;
	st.global.f32 	[%rd17+10240], %f402;
	st.global.f32 	[%rd17+10244], %f401;
	st.global.f32 	[%rd17+10248], %f400;
	st.global.f32 	[%rd17+10252], %f399;
	st.global.f32 	[%rd17+10256], %f398;
	st.global.f32 	[%rd17+10260], %f397;
	st.global.f32 	[%rd17+10264], %f396;
	st.global.f32 	[%rd17+10268], %f395;
	st.global.f32 	[%rd17+12288], %f394;
	st.global.f32 	[%rd17+12292], %f393;
	st.global.f32 	[%rd17+12296], %f392;
	st.global.f32 	[%rd17+12300], %f391;
	st.global.f32 	[%rd17+12304], %f390;
	st.global.f32 	[%rd17+12308], %f389;
	st.global.f32 	[%rd17+12312], %f388;
	st.global.f32 	[%rd17+12316], %f387;
	st.global.f32 	[%rd17+14336], %f443;
	st.global.f32 	[%rd17+14340], %f444;
	st.global.f32 	[%rd17+14344], %f445;
	st.global.f32 	[%rd17+14348], %f446;
	st.global.f32 	[%rd17+14352], %f447;
	st.global.f32 	[%rd17+14356], %f448;
	st.global.f32 	[%rd17+14360], %f449;
	st.global.f32 	[%rd17+14364], %f450;
$L__BB0_6:
	add.s32 	%r13, %r1, -64;
	setp.gt.u32 	%p8, %r13, 151;
	setp.gt.u32 	%p9, %r38, 350207;
	or.pred  	%p10, %p8, %p9;
	@%p10 bra 	$L__BB0_16;
	ld.param.u64 	%rd38, [bgemm_0_conv2d_4_fused_hfuse_param_5];
	ld.param.u64 	%rd37, [bgemm_0_conv2d_4_fused_hfuse_param_4];
	cvta.to.global.u64 	%rd3, %rd37;
	cvta.to.global.u64 	%rd4, %rd38;
	mul.hi.u32 	%r78, %r38, -1431655765;
	shr.u32 	%r79, %r78, 1;
	mul.lo.s32 	%r80, %r79, 3;
	sub.s32 	%r14, %r38, %r80;
	mul.hi.u32 	%r81, %r79, -1883757585;
	shr.u32 	%r82, %r81, 5;
	mul.lo.s32 	%r83, %r82, 57;
	sub.s32 	%r15, %r79, %r83;
	mul.hi.u32 	%r84, %r38, 2134925265;
	sub.s32 	%r85, %r38, %r84;
	shr.u32 	%r86, %r85, 1;
	add.s32 	%r87, %r86, %r84;
	shr.u32 	%r16, %r87, 7;
	cvt.u16.u32 	%rs1, %r13;
	mul.lo.s16 	%rs2, %rs1, 27;
	shr.u16 	%rs3, %rs2, 9;
	mul.lo.s16 	%rs4, %rs3, 19;
	sub.s16 	%rs5, %rs1, %rs4;
	cvt.u32.u16 	%r88, %rs5;
	and.b32  	%r17, %r88, 255;
	cvt.u32.u16 	%r18, %rs3;
	shr.u32 	%r89, %r87, 8;
	mul.lo.s32 	%r19, %r89, 824464;
	mul.lo.s32 	%r20, %r15, 908;
	mul.lo.s16 	%rs7, %rs1, 219;
	shr.u16 	%rs8, %rs7, 14;
	mul.lo.s16 	%rs9, %rs8, 75;
	sub.s16 	%rs10, %rs1, %rs9;
	and.b16  	%rs11, %rs10, 255;
	mul.lo.s16 	%rs12, %rs11, 41;
	shr.u16 	%rs13, %rs12, 10;
	mov.b16 	%rs14, -14007;
	mov.b32 	%r90, {%rs14, %rs13};
	prmt.b32 	%r91, %r92, %r93, 0x3340U;
	cvt.u32.u16 	%r94, %rs8;
	prmt.b32 	%r95, %r94, 65507, 0x3340U;
	prmt.b32 	%r96, %r95, %r91, 0x5410U;
	mov.b32 	%r149, 0;
	dp2a.lo.u32.u32 	%r21, %r90, %r96, %r149;
	mul.lo.s32 	%r22, %r14, 76;
	mul.lo.s32 	%r97, %r13, 3;
	and.b16  	%rs15, %rs5, 255;
	setp.gt.u16 	%p11, %rs15, 17;
	selp.u32 	%r98, 1, 0, %p11;
	add.s32 	%r99, %r98, %r18;
	setp.lt.u32 	%p12, %r99, 8;
	setp.lt.u16 	%p13, %rs15, 18;
	and.pred  	%p1, %p12, %p13;
	and.b32  	%r100, %r16, 1;
	setp.eq.b32 	%p14, %r100, 1;
	selp.b32 	%r101, 4608, 0, %p14;
	mul.wide.u16 	%r102, %rs3, 576;
	add.s32 	%r23, %r102, %r101;
	mul.wide.u16 	%r103, %rs15, 2;
	mul.wide.u16 	%r24, %rs15, 4;
	mul.wide.u16 	%r104, %rs3, 72;
	add.s32 	%r105, %r104, %r24;
	mul.wide.u16 	%r25, %rs3, 18;
	cvt.u16.u32 	%rs16, %r97;
	mul.hi.u16 	%rs17, %rs16, -19223;
	sub.s16 	%rs18, %rs16, %rs17;
	shr.u16 	%rs19, %rs18, 1;
	add.s16 	%rs20, %rs19, %rs17;
	shr.u16 	%rs21, %rs20, 6;
	mul.lo.s16 	%rs22, %rs21, 75;
	sub.s16 	%rs23, %rs16, %rs22;
	cvt.u32.u16 	%r26, %rs23;
	shl.b32 	%r106, %r97, 2;
	mov.u32 	%r107, _ZZ28bgemm_0_conv2d_4_fused_hfuseE15pad_temp_shared;
	add.s32 	%r27, %r107, %r106;
	add.s16 	%rs24, %rs16, 1;
	mul.hi.u16 	%rs25, %rs24, -19223;
	sub.s16 	%rs26, %rs24, %rs25;
	shr.u16 	%rs27, %rs26, 1;
	add.s16 	%rs28, %rs27, %rs25;
	shr.u16 	%rs29, %rs28, 6;
	mul.lo.s16 	%rs30, %rs29, 75;
	sub.s16 	%rs31, %rs24, %rs30;
	cvt.u32.u16 	%r28, %rs31;
	add.s16 	%rs32, %rs16, 2;
	mul.hi.u16 	%rs33, %rs32, -19223;
	sub.s16 	%rs34, %rs32, %rs33;
	shr.u16 	%rs35, %rs34, 1;
	add.s16 	%rs36, %rs35, %rs33;
	shr.u16 	%rs37, %rs36, 6;
	mul.lo.s16 	%rs38, %rs37, 75;
	sub.s16 	%rs39, %rs32, %rs38;
	cvt.u32.u16 	%r29, %rs39;
	cvt.u16.u32 	%rs40, %r103;
	mul.lo.s16 	%rs41, %rs40, 57;
	shr.u16 	%rs42, %rs41, 9;
	mul.wide.u16 	%r108, %rs42, 144;
	cvt.u16.u32 	%rs43, %r24;
	mul.lo.s16 	%rs44, %rs43, 57;
	shr.u16 	%rs45, %rs44, 10;
	mul.lo.s16 	%rs46, %rs45, 18;
	sub.s16 	%rs47, %rs43, %rs46;
	cvt.u32.u16 	%r109, %rs47;
	and.b32  	%r110, %r109, 255;
	add.s32 	%r30, %r108, %r110;
	shl.b32 	%r111, %r105, 2;
	mov.u32 	%r112, _ZZ28bgemm_0_conv2d_4_fused_hfuseE13kernel_shared;
	add.s32 	%r31, %r112, %r111;
	or.b16  	%rs48, %rs43, 1;
	and.b16  	%rs49, %rs48, 255;
	mul.lo.s16 	%rs50, %rs49, 57;
	shr.u16 	%rs51, %rs50, 10;
	mul.lo.s16 	%rs52, %rs51, 18;
	sub.s16 	%rs53, %rs48, %rs52;
	cvt.u32.u16 	%r113, %rs53;
	and.b32  	%r114, %r113, 255;
	add.s32 	%r32, %r108, %r114;
	or.b16  	%rs54, %rs40, 1;
	and.b16  	%rs55, %rs54, 255;
	mul.lo.s16 	%rs56, %rs55, 57;
	shr.u16 	%rs57, %rs56, 9;
	mul.wide.u16 	%r115, %rs57, 144;
	or.b16  	%rs58, %rs43, 2;
	and.b16  	%rs59, %rs58, 255;
	mul.lo.s16 	%rs60, %rs59, 57;
	shr.u16 	%rs61, %rs60, 10;
	mul.lo.s16 	%rs62, %rs61, 18;
	sub.s16 	%rs63, %rs58, %rs62;
	cvt.u32.u16 	%r116, %rs63;
	and.b32  	%r117, %r116, 255;
	add.s32 	%r33, %r115, %r117;
	or.b16  	%rs64, %rs43, 3;
	and.b16  	%rs65, %rs64, 255;
	mul.lo.s16 	%rs66, %rs65, 57;
	shr.u16 	%rs67, %rs66, 10;
	mul.lo.s16 	%rs68, %rs67, 18;
	sub.s16 	%rs69, %rs64, %rs68;
	cvt.u32.u16 	%r118, %rs69;
	and.b32  	%r119, %r118, 255;
	add.s32 	%r34, %r115, %r119;
	mov.f32 	%f455, 0f00000000;
	not.pred 	%p16, %p1;
	mov.f32 	%f456, %f455;
	mov.f32 	%f457, %f455;
	mov.f32 	%f458, %f455;
$L__BB0_8:
	setp.gt.u32 	%p15, %r1, 213;
	// begin inline asm
	bar.sync 2, 160;
	// end inline asm
	@%p15 bra 	$L__BB0_10;
	mad.lo.s32 	%r120, %r149, 103058, %r20;
	add.s32 	%r121, %r120, %r22;
	add.s32 	%r122, %r121, %r19;
	add.s32 	%r123, %r122, %r21;
	add.s32 	%r124, %r123, %r26;
	mul.wide.s32 	%rd18, %r124, 4;
	add.s64 	%rd19, %rd3, %rd18;
	ld.global.nc.f32 	%f239, [%rd19];
	st.shared.f32 	[%r27], %f239;
	add.s32 	%r125, %r123, %r28;
	mul.wide.s32 	%rd20, %r125, 4;
	add.s64 	%rd21, %rd3, %rd20;
	ld.global.nc.f32 	%f240, [%rd21];
	st.shared.f32 	[%r27+4], %f240;
	add.s32 	%r126, %r123, %r29;
	mul.wide.s32 	%rd22, %r126, 4;
	add.s64 	%rd23, %rd3, %rd22;
	ld.global.nc.f32 	%f241, [%rd23];
	st.shared.f32 	[%r27+8], %f241;
$L__BB0_10:
	@%p16 bra 	$L__BB0_12;
	mad.lo.s32 	%r127, %r149, 18, %r23;
	add.s32 	%r128, %r127, %r30;
	mul.wide.u32 	%rd24, %r128, 4;
	add.s64 	%rd25, %rd4, %rd24;
	ld.global.nc.f32 	%f242, [%rd25];
	st.shared.f32 	[%r31], %f242;
	add.s32 	%r129, %r127, %r32;
	mul.wide.u32 	%rd26, %r129, 4;
	add.s64 	%rd27, %rd4, %rd26;
	ld.global.nc.f32 	%f243, [%rd27];
	st.shared.f32 	[%r31+4], %f243;
	add.s32 	%r130, %r127, %r33;
	mul.wide.u32 	%rd28, %r130, 4;
	add.s64 	%rd29, %rd4, %rd28;
	ld.global.nc.f32 	%f244, [%rd29];
	st.shared.f32 	[%r31+8], %f244;
	add.s32 	%r131, %r127, %r34;
	mul.wide.u32 	%rd30, %r131, 4;
	add.s64 	%rd31, %rd4, %rd30;
	ld.global.nc.f32 	%f245, [%rd31];
	st.shared.f32 	[%r31+12], %f245;
$L__BB0_12:
	// begin inline asm
	bar.sync 2, 160;
	// end inline asm
	mov.b32 	%r150, 0;
	mov.pred 	%p20, -1;
$L__BB0_13:
	mov.pred 	%p2, %p20;
	mad.lo.s32 	%r134, %r150, 225, %r24;
	mad.lo.s32 	%r135, %r150, 9, %r25;
	shl.b32 	%r136, %r134, 2;
	add.s32 	%r138, %r107, %r136;
	ld.shared.f32 	%f246, [%r138];
	shl.b32 	%r139, %r135, 2;
	add.s32 	%r141, %r112, %r139;
	ld.shared.f32 	%f247, [%r141];
	fma.rn.f32 	%f248, %f246, %f247, %f455;
	ld.shared.f32 	%f249, [%r141+576];
	fma.rn.f32 	%f250, %f246, %f249, %f456;
	ld.shared.f32 	%f251, [%r141+1152];
	fma.rn.f32 	%f252, %f246, %f251, %f457;
	ld.shared.f32 	%f253, [%r141+1728];
	fma.rn.f32 	%f254, %f246, %f253, %f458;
	ld.shared.f32 	%f255, [%r138+4];
	ld.shared.f32 	%f256, [%r141+4];
	fma.rn.f32 	%f257, %f255, %f256, %f248;
	ld.shared.f32 	%f258, [%r141+580];
	fma.rn.f32 	%f259, %f255, %f258, %f250;
	ld.shared.f32 	%f260, [%r141+1156];
	fma.rn.f32 	%f261, %f255, %f260, %f252;
	ld.shared.f32 	%f262, [%r141+1732];
	fma.rn.f32 	%f263, %f255, %f262, %f254;
	ld.shared.f32 	%f264, [%r138+8];
	ld.shared.f32 	%f265, [%r141+8];
	fma.rn.f32 	%f266, %f264, %f265, %f257;
	ld.shared.f32 	%f267, [%r141+584];
	fma.rn.f32 	%f268, %f264, %f267, %f259;
	ld.shared.f32 	%f269, [%r141+1160];
	fma.rn.f32 	%f270, %f264, %f269, %f261;
	ld.shared.f32 	%f271, [%r141+1736];
	fma.rn.f32 	%f272, %f264, %f271, %f263;
	ld.shared.f32 	%f273, [%r138+300];
	ld.shared.f32 	%f274, [%r141+12];
	fma.rn.f32 	%f275, %f273, %f274, %f266;
	ld.shared.f32 	%f276, [%r141+588];
	fma.rn.f32 	%f277, %f273, %f276, %f268;
	ld.shared.f32 	%f278, [%r141+1164];
	fma.rn.f32 	%f279, %f273, %f278, %f270;
	ld.shared.f32 	%f280, [%r141+1740];
	fma.rn.f32 	%f281, %f273, %f280, %f272;
	ld.shared.f32 	%f282, [%r138+304];
	ld.shared.f32 	%f283, [%r141+16];
	fma.rn.f32 	%f284, %f282, %f283, %f275;
	ld.shared.f32 	%f285, [%r141+592];
	fma.rn.f32 	%f286, %f282, %f285, %f277;
	ld.shared.f32 	%f287, [%r141+1168];
	fma.rn.f32 	%f288, %f282, %f287, %f279;
	ld.shared.f32 	%f289, [%r141+1744];
	fma.rn.f32 	%f290, %f282, %f289, %f281;
	ld.shared.f32 	%f291, [%r138+308];
	ld.shared.f32 	%f292, [%r141+20];
	fma.rn.f32 	%f293, %f291, %f292, %f284;
	ld.shared.f32 	%f294, [%r141+596];
	fma.rn.f32 	%f295, %f291, %f294, %f286;
	ld.shared.f32 	%f296, [%r141+1172];
	fma.rn.f32 	%f297, %f291, %f296, %f288;
	ld.shared.f32 	%f298, [%r141+1748];
	fma.rn.f32 	%f299, %f291, %f298, %f290;
	ld.shared.f32 	%f300, [%r138+600];
	ld.shared.f32 	%f301, [%r141+24];
	fma.rn.f32 	%f302, %f300, %f301, %f293;
	ld.shared.f32 	%f303, [%r141+600];
	fma.rn.f32 	%f304, %f300, %f303, %f295;
	ld.shared.f32 	%f305, [%r141+1176];
	fma.rn.f32 	%f306, %f300, %f305, %f297;
	ld.shared.f32 	%f307, [%r141+1752];
	fma.rn.f32 	%f308, %f300, %f307, %f299;
	ld.shared.f32 	%f309, [%r138+604];
	ld.shared.f32 	%f310, [%r141+28];
	fma.rn.f32 	%f311, %f309, %f310, %f302;
	ld.shared.f32 	%f312, [%r141+604];
	fma.rn.f32 	%f313, %f309, %f312, %f304;
	ld.shared.f32 	%f314, [%r141+1180];
	fma.rn.f32 	%f315, %f309, %f314, %f306;
	ld.shared.f32 	%f316, [%r141+1756];
	fma.rn.f32 	%f317, %f309, %f316, %f308;
	ld.shared.f32 	%f318, [%r138+608];
	ld.shared.f32 	%f319, [%r141+32];
	fma.rn.f32 	%f455, %f318, %f319, %f311;
	ld.shared.f32 	%f320, [%r141+608];
	fma.rn.f32 	%f456, %f318, %f320, %f313;
	ld.shared.f32 	%f321, [%r141+1184];
	fma.rn.f32 	%f457, %f318, %f321, %f315;
	ld.shared.f32 	%f322, [%r141+1760];
	fma.rn.f32 	%f458, %f318, %f322, %f317;
	mov.b32 	%r150, 1;
	mov.pred 	%p20, 0;
	@%p2 bra 	$L__BB0_13;
	add.s32 	%r149, %r149, 1;
	setp.ne.s32 	%p19, %r149, 8;
	@%p19 bra 	$L__BB0_8;
	ld.param.u64 	%rd36, [bgemm_0_conv2d_4_fused_hfuse_param_3];
	mul.lo.s32 	%r142, %r16, 103968;
	mad.lo.s32 	%r143, %r14, 19, %r142;
	mad.lo.s32 	%r144, %r15, 57, %r143;
	add.s32 	%r145, %r144, %r17;
	mad.lo.s32 	%r146, %r18, 3249, %r145;
	cvta.to.global.u64 	%rd32, %rd36;
	mul.wide.u32 	%rd33, %r146, 4;
	add.s64 	%rd34, %rd32, %rd33;
	st.global.f32 	[%rd34], %f455;
	st.global.f32 	[%rd34+103968], %f456;
	st.global.f32 	[%rd34+207936], %f457;
	st.global.f32 	[%rd34+311904], %f458;
$L__BB0_16:
	ret;

}


// ===== COMPILED SASS (sm_100) =====

	.target	sm_100

	.elftype	@"ET_EXEC"


//--------------------- .note.nv.tkinfo           --------------------------
	.section	.note.nv.tkinfo,"",@"SHT_NOTE"
	.sectionflags	@"SHF_NOTE_NV_TKINFO"
	.tkinfo
        /*0018*/ 	.word	0x00000002
        /*0030*/ 	.string	""
        /*0030*/ 	.string	"ptxas"
        /*0030*/ 	.string	"Cuda compilation tools, release 13.0, V13.0.88"
        /*0030*/ 	.string	"Build cuda_13.0.r13.0/compiler.36424714_0"
        /*0030*/ 	.string	"-arch sm_100 -m 64 "



//--------------------- .note.nv.cuinfo           --------------------------
	.section	.note.nv.cuinfo,"",@"SHT_NOTE"
	.sectionflags	@"SHF_NOTE_NV_CUINFO"
        /*0018*/ 	.short	0x0002
        /*001a*/ 	.short	0x0064
        /*001c*/ 	.short	0x0082
	.zero		2


//--------------------- .nv.info                  --------------------------
	.section	.nv.info,"",@"SHT_CUDA_INFO"
	.align	4


	//----- nvinfo : EIATTR_REGCOUNT
	.align		4
        /*0000*/ 	.byte	0x04, 0x2f
        /*0002*/ 	.short	(.L_1 - .L_0)
	.align		4
.L_0:
        /*0004*/ 	.word	index@(bgemm_0_conv2d_4_fused_hfuse)
        /*0008*/ 	.word	0x00000080


	//----- nvinfo : EIATTR_FRAME_SIZE
	.align		4
.L_1:
        /*000c*/ 	.byte	0x04, 0x11
        /*000e*/ 	.short	(.L_3 - .L_2)
	.align		4
.L_2:
        /*0010*/ 	.word	index@(bgemm_0_conv2d_4_fused_hfuse)
        /*0014*/ 	.word	0x00000000


	//----- nvinfo : EIATTR_MIN_STACK_SIZE
	.align		4
.L_3:
        /*0018*/ 	.byte	0x04, 0x12
        /*001a*/ 	.short	(.L_5 - .L_4)
	.align		4
.L_4:
        /*001c*/ 	.word	index@(bgemm_0_conv2d_4_fused_hfuse)
        /*0020*/ 	.word	0x00000000
.L_5:


//--------------------- .nv.compat                --------------------------
	.section	.nv.compat,"",@"SHT_CUDA_COMPAT_INFO"
	.align	4
        /*0000*/ 	.byte	0x02, 0x09, 0x00, 0x00, 0x02, 0x02, 0x01, 0x00, 0x02, 0x05, 0x05, 0x00, 0x03, 0x07, 0x01, 0x01
        /*0010*/ 	.byte	0x02, 0x03, 0x00, 0x00, 0x02, 0x06, 0x01, 0x00, 0x04, 0x0b, 0x08, 0x00, 0x09, 0x00, 0x00, 0x00
        /*0020*/ 	.byte	0x00, 0x00, 0x00, 0x00


//--------------------- .nv.info.bgemm_0_conv2d_4_fused_hfuse --------------------------
	.section	.nv.info.bgemm_0_conv2d_4_fused_hfuse,"",@"SHT_CUDA_INFO"
	.sectionflags	@""
	.align	4


	//----- nvinfo : EIATTR_CUDA_API_VERSION
	.align		4
        /*0000*/ 	.byte	0x04, 0x37
        /*0002*/ 	.short	(.L_7 - .L_6)
.L_6:
        /*0004*/ 	.word	0x00000082


	//----- nvinfo : EIATTR_KPARAM_INFO
	.align		4
.L_7:
        /*0008*/ 	.byte	0x04, 0x17
        /*000a*/ 	.short	(.L_9 - .L_8)
.L_8:
        /*000c*/ 	.word	0x00000000
        /*0010*/ 	.short	0x0005
        /*0012*/ 	.short	0x0028
        /*0014*/ 	.byte	0x00, 0xf5, 0x21, 0x00


	//----- nvinfo : EIATTR_KPARAM_INFO
	.align		4
.L_9:
        /*0018*/ 	.byte	0x04, 0x17
        /*001a*/ 	.short	(.L_11 - .L_10)
.L_10:
        /*001c*/ 	.word	0x00000000
        /*0020*/ 	.short	0x0004
        /*0022*/ 	.short	0x0020
        /*0024*/ 	.byte	0x00, 0xf5, 0x21, 0x00


	//----- nvinfo : EIATTR_KPARAM_INFO
	.align		4
.L_11:
        /*0028*/ 	.byte	0x04, 0x17
        /*002a*/ 	.short	(.L_13 - .L_12)
.L_12:
        /*002c*/ 	.word	0x00000000
        /*0030*/ 	.short	0x0003
        /*0032*/ 	.short	0x0018
        /*0034*/ 	.byte	0x00, 0xf5, 0x21, 0x00


	//----- nvinfo : EIATTR_KPARAM_INFO
	.align		4
.L_13:
        /*0038*/ 	.byte	0x04, 0x17
        /*003a*/ 	.short	(.L_15 - .L_14)
.L_14:
        /*003c*/ 	.word	0x00000000
        /*0040*/ 	.short	0x0002
        /*0042*/ 	.short	0x0010
        /*0044*/ 	.byte	0x00, 0xf5, 0x21, 0x00


	//----- nvinfo : EIATTR_KPARAM_INFO
	.align		4
.L_15:
        /*0048*/ 	.byte	0x04, 0x17
        /*004a*/ 	.short	(.L_17 - .L_16)
.L_16:
        /*004c*/ 	.word	0x00000000
        /*0050*/ 	.short	0x0001
        /*0052*/ 	.short	0x0008
        /*0054*/ 	.byte	0x00, 0xf5, 0x21, 0x00


	//----- nvinfo : EIATTR_KPARAM_INFO
	.align		4
.L_17:
        /*0058*/ 	.byte	0x04, 0x17
        /*005a*/ 	.short	(.L_19 - .L_18)
.L_18:
        /*005c*/ 	.word	0x00000000
        /*0060*/ 	.short	0x0000
        /*0062*/ 	.short	0x0000
        /*0064*/ 	.byte	0x00, 0xf5, 0x21, 0x00


	//----- nvinfo : EIATTR_SPARSE_MMA_MASK
	.align		4
.L_19:
        /*0068*/ 	.byte	0x03, 0x50
        /*006a*/ 	.short	0x0000


	//----- nvinfo : EIATTR_MAXREG_COUNT
	.align		4
        /*006c*/ 	.byte	0x03, 0x1b
        /*006e*/ 	.short	0x00ff


	//----- nvinfo : EIATTR_NUM_BARRIERS
	.align		4
        /*0070*/ 	.byte	0x02, 0x4c
        /*0072*/ 	.byte	0x03
	.zero		1


	//----- nvinfo : EIATTR_MERCURY_ISA_VERSION
	.align		4
        /*0074*/ 	.byte	0x03, 0x5f
        /*0076*/ 	.short	0x0101


	//----- nvinfo : EIATTR_VRC_CTA_INIT_COUNT
	.align		4
        /*0078*/ 	.byte	0x02, 0x4a
	.zero		1
	.zero		1


	//----- nvinfo : EIATTR_EXIT_INSTR_OFFSETS
	.align		4
        /*007c*/ 	.byte	0x04, 0x1c
        /*007e*/ 	.short	(.L_21 - .L_20)


	//   ....[0]....
.L_20:
        /*0080*/ 	.word	0x00001280


	//   ....[1]....
        /*0084*/ 	.word	0x000026c0


	//----- nvinfo : EIATTR_MAX_THREADS
	.align		4
.L_21:
        /*0088*/ 	.byte	0x04, 0x05
        /*008a*/ 	.short	(.L_23 - .L_22)
.L_22:
        /*008c*/ 	.word	0x000000e0
        /*0090*/ 	.word	0x00000001
        /*0094*/ 	.word	0x00000001


	//----- nvinfo : EIATTR_CRS_STACK_SIZE
	.align		4
.L_23:
        /*0098*/ 	.byte	0x04, 0x1e
        /*009a*/ 	.short	(.L_25 - .L_24)
.L_24:
        /*009c*/ 	.word	0x00000000


	//----- nvinfo : EIATTR_CBANK_PARAM_SIZE
	.align		4
.L_25:
        /*00a0*/ 	.byte	0x03, 0x19
        /*00a2*/ 	.short	0x0030


	//----- nvinfo : EIATTR_PARAM_CBANK
	.align		4
        /*00a4*/ 	.byte	0x04, 0x0a
        /*00a6*/ 	.short	(.L_27 - .L_26)
	.align		4
.L_26:
        /*00a8*/ 	.word	index@(.nv.constant0.bgemm_0_conv2d_4_fused_hfuse)
        /*00ac*/ 	.short	0x0380
        /*00ae*/ 	.short	0x0030


	//----- nvinfo : EIATTR_SW_WAR
	.align		4
.L_27:
        /*00b0*/ 	.byte	0x04, 0x36
        /*00b2*/ 	.short	(.L_29 - .L_28)
.L_28:
        /*00b4*/ 	.word	0x00000008
.L_29:


//--------------------- .nv.callgraph             --------------------------
	.section	.nv.callgraph,"",@"SHT_CUDA_CALLGRAPH"
	.align	4
	.sectionentsize	8
	.align		4
        /*0000*/ 	.word	0x00000000
	.align		4
        /*0004*/ 	.word	0xffffffff
	.align		4
        /*0008*/ 	.word	0x00000000
	.align		4
        /*000c*/ 	.word	0xfffffffe
	.align		4
        /*0010*/ 	.word	0x00000000
	.align		4
        /*0014*/ 	.word	0xfffffffd
	.align		4
        /*0018*/ 	.word	0x00000000
	.align		4
        /*001c*/ 	.word	0xfffffffc


//--------------------- .text.bgemm_0_conv2d_4_fused_hfuse --------------------------
	.section	.text.bgemm_0_conv2d_4_fused_hfuse,"ax",@progbits
	.align	128
        .global         bgemm_0_conv2d_4_fused_hfuse
        .type           bgemm_0_conv2d_4_fused_hfuse,@function
        .size           bgemm_0_conv2d_4_fused_hfuse,(.L_x_7 - bgemm_0_conv2d_4_fused_hfuse)
        .other          bgemm_0_conv2d_4_fused_hfuse,@"STO_CUDA_ENTRY STV_DEFAULT"
bgemm_0_conv2d_4_fused_hfuse:
.text.bgemm_0_conv2d_4_fused_hfuse:
[----:B------:R-:W-:Y:S01]  /*0000*/  LDC R1, c[0x0][0x37c] ;  /* 0x0000df00ff017b82 */ /* 0x000fe20000000800 */
[----:B------:R-:W0:Y:S01]  /*0010*/  S2R R0, SR_CTAID.X ;  /* 0x0000000000007919 */ /* 0x000e220000002500 */
[----:B------:R-:W1:Y:S01]  /*0020*/  LDCU.64 UR8, c[0x0][0x358] ;  /* 0x00006b00ff0877ac */ /* 0x000e620008000a00 */
[----:B------:R-:W2:Y:S01]  /*0030*/  S2R R16, SR_TID.X ;  /* 0x0000000000107919 */ /* 0x000ea20000002100 */
[----:B0-----:R-:W-:-:S04]  /*0040*/  ISETP.GT.U32.AND P0, PT, R0, 0xffff, PT ;  /* 0x0000ffff0000780c */ /* 0x001fc80003f04070 */
[----:B--2---:R-:W-:-:S13]  /*0050*/  ISETP.GT.U32.OR P0, PT, R16, 0x3f, P0 ;  /* 0x0000003f1000780c */ /* 0x004fda0000704470 */
[----:B-1----:R-:W-:Y:S05]  /*0060*/  @P0 BRA `(.L_x_0) ;  /* 0x0000001000740947 */ /* 0x002fea0003800000 */
[----:B------:R-:W-:Y:S01]  /*0070*/  SHF.R.U32.HI R22, RZ, 0x3, R0 ;  /* 0x00000003ff167819 */ /* 0x000fe20000011600 */
[----:B------:R-:W-:Y:S01]  /*0080*/  HFMA2 R51, -RZ, RZ, 0, 0 ;  /* 0x00000000ff337431 */ /* 0x000fe200000001ff */
[----:B------:R-:W-:Y:S01]  /*0090*/  LOP3.LUT R14, R16, 0x7, RZ, 0xc0, !PT ;  /* 0x00000007100e7812 */ /* 0x000fe200078ec0ff */
[----:B------:R-:W-:Y:S01]  /*00a0*/  HFMA2 R57, -RZ, RZ, 0, 0 ;  /* 0x00000000ff397431 */ /* 0x000fe200000001ff */
[----:B------:R-:W-:Y:S01]  /*00b0*/  SHF.R.U32.HI R16, RZ, 0x3, R16 ;  /* 0x00000003ff107819 */ /* 0x000fe20000011610 */
[----:B------:R-:W-:Y:S01]  /*00c0*/  HFMA2 R65, -RZ, RZ, 0, 0 ;  /* 0x00000000ff417431 */ /* 0x000fe200000001ff */
[----:B------:R-:W-:Y:S01]  /*00d0*/  LOP3.LUT R18, R0, 0x7, RZ, 0xc0, !PT ;  /* 0x0000000700127812 */ /* 0x000fe200078ec0ff */
[----:B------:R-:W-:Y:S01]  /*00e0*/  HFMA2 R73, -RZ, RZ, 0, 0 ;  /* 0x00000000ff497431 */ /* 0x000fe200000001ff */
[----:B------:R-:W-:Y:S01]  /*00f0*/  SHF.R.U32.HI R20, RZ, 0x6, R0 ;  /* 0x00000006ff147819 */ /* 0x000fe20000011600 */
[----:B------:R-:W-:Y:S01]  /*0100*/  HFMA2 R79, -RZ, RZ, 0, 0 ;  /* 0x00000000ff4f7431 */ /* 0x000fe200000001ff */
[----:B------:R-:W-:Y:S01]  /*0110*/  CS2R R24, SRZ ;  /* 0x0000000000187805 */ /* 0x000fe2000001ff00 */
[----:B------:R-:W-:-:S02]  /*0120*/  HFMA2 R85, -RZ, RZ, 0, 0 ;  /* 0x00000000ff557431 */ /* 0x000fc400000001ff */
[----:B------:R-:W-:Y:S02]  /*0130*/  IMAD.MOV.U32 R23, RZ, RZ, RZ ;  /* 0x000000ffff177224 */ /* 0x000fe400078e00ff */
[----:B------:R-:W-:Y:S01]  /*0140*/  HFMA2 R89, -RZ, RZ, 0, 0 ;  /* 0x00000000ff597431 */ /* 0x000fe200000001ff */
[----:B------:R-:W-:Y:S01]  /*0150*/  CS2R R6, SRZ ;  /* 0x0000000000067805 */ /* 0x000fe2000001ff00 */
[----:B------:R-:W-:Y:S01]  /*0160*/  HFMA2 R95, -RZ, RZ, 0, 0 ;  /* 0x00000000ff5f7431 */ /* 0x000fe200000001ff */
[----:B------:R-:W-:Y:S01]  /*0170*/  MOV R53, RZ ;  /* 0x000000ff00357202 */ /* 0x000fe20000000f00 */
[----:B------:R-:W-:Y:S02]  /*0180*/  HFMA2 R31, -RZ, RZ, 0, 0 ;  /* 0x00000000ff1f7431 */ /* 0x000fe400000001ff */
[----:B------:R-:W-:Y:S02]  /*0190*/  IMAD.MOV.U32 R55, RZ, RZ, RZ ;  /* 0x000000ffff377224 */ /* 0x000fe400078e00ff */
[----:B------:R-:W-:-:S02]  /*01a0*/  HFMA2 R103, -RZ, RZ, 0, 0 ;  /* 0x00000000ff677431 */ /* 0x000fc400000001ff */
[----:B------:R-:W-:Y:S02]  /*01b0*/  IMAD.MOV.U32 R59, RZ, RZ, RZ ;  /* 0x000000ffff3b7224 */ /* 0x000fe400078e00ff */
[----:B------:R-:W-:Y:S01]  /*01c0*/  HFMA2 R109, -RZ, RZ, 0, 0 ;  /* 0x00000000ff6d7431 */ /* 0x000fe200000001ff */
[----:B------:R-:W-:Y:S01]  /*01d0*/  MOV R61, RZ ;  /* 0x000000ff003d7202 */ /* 0x000fe20000000f00 */
[----:B------:R-:W-:Y:S02]  /*01e0*/  HFMA2 R17, -RZ, RZ, 0, 0 ;  /* 0x00000000ff117431 */ /* 0x000fe400000001ff */
[----:B------:R-:W-:Y:S02]  /*01f0*/  IMAD.MOV.U32 R63, RZ, RZ, RZ ;  /* 0x000000ffff3f7224 */ /* 0x000fe400078e00ff */
[----:B------:R-:W-:Y:S01]  /*0200*/  HFMA2 R117, -RZ, RZ, 0, 0 ;  /* 0x00000000ff757431 */ /* 0x000fe200000001ff */
[----:B------:R-:W-:Y:S01]  /*0210*/  CS2R R8, SRZ ;  /* 0x0000000000087805 */ /* 0x000fe2000001ff00 */
[----:B------:R-:W-:-:S02]  /*0220*/  HFMA2 R35, -RZ, RZ, 0, 0 ;  /* 0x00000000ff237431 */ /* 0x000fc400000001ff */
[----:B------:R-:W-:Y:S02]  /*0230*/  IMAD.MOV.U32 R67, RZ, RZ, RZ ;  /* 0x000000ffff437224 */ /* 0x000fe400078e00ff */
[----:B------:R-:W-:Y:S01]  /*0240*/  HFMA2 R125, -RZ, RZ, 0, 0 ;  /* 0x00000000ff7d7431 */ /* 0x000fe200000001ff */
[----:B------:R-:W-:Y:S01]  /*0250*/  MOV R69, RZ ;  /* 0x000000ff00457202 */ /* 0x000fe20000000f00 */
[----:B------:R-:W-:Y:S02]  /*0260*/  HFMA2 R45, -RZ, RZ, 0, 0 ;  /* 0x00000000ff2d7431 */ /* 0x000fe400000001ff */
[----:B------:R-:W-:Y:S02]  /*0270*/  IMAD.MOV.U32 R71, RZ, RZ, RZ ;  /* 0x000000ffff477224 */ /* 0x000fe400078e00ff */
[----:B------:R-:W-:Y:S02]  /*0280*/  HFMA2 R39, -RZ, RZ, 0, 0 ;  /* 0x00000000ff277431 */ /* 0x000fe400000001ff */
[----:B------:R-:W-:Y:S01]  /*0290*/  IMAD.MOV.U32 R75, RZ, RZ, RZ ;  /* 0x000000ffff4b7224 */ /* 0x000fe200078e00ff */
[----:B------:R-:W-:-:S02]  /*02a0*/  MOV R27, RZ ;  /* 0x000000ff001b7202 */ /* 0x000fc40000000f00 */
[----:B------:R-:W-:Y:S01]  /*02b0*/  CS2R R10, SRZ ;  /* 0x00000000000a7805 */ /* 0x000fe2000001ff00 */
[----:B------:R-:W-:Y:S01]  /*02c0*/  IMAD.MOV.U32 R77, RZ, RZ, RZ ;  /* 0x000000ffff4d7224 */ /* 0x000fe200078e00ff */
[----:B------:R-:W-:Y:S01]  /*02d0*/  MOV R83, RZ ;  /* 0x000000ff00537202 */ /* 0x000fe20000000f00 */
[----:B------:R-:W-:Y:S01]  /*02e0*/  IMAD.MOV.U32 R81, RZ, RZ, RZ ;  /* 0x000000ffff517224 */ /* 0x000fe200078e00ff */
[----:B------:R-:W-:Y:S01]  /*02f0*/  MOV R29, RZ ;  /* 0x000000ff001d7202 */ /* 0x000fe20000000f00 */
[----:B------:R-:W-:Y:S01]  /*0300*/  IMAD.MOV.U32 R87, RZ, RZ, RZ ;  /* 0x000000ffff577224 */ /* 0x000fe200078e00ff */
[----:B------:R-:W-:Y:S01]  /*0310*/  CS2R R12, SRZ ;  /* 0x00000000000c7805 */ /* 0x000fe2000001ff00 */
[----:B------:R-:W-:Y:S01]  /*0320*/  IMAD.MOV.U32 R91, RZ, RZ, RZ ;  /* 0x000000ffff5b7224 */ /* 0x000fe200078e00ff */
[----:B------:R-:W-:Y:S01]  /*0330*/  MOV R93, RZ ;  /* 0x000000ff005d7202 */ /* 0x000fe20000000f00 */
        /* <DEDUP_REMOVED lines=19> */
[----:B------:R-:W-:-:S02]  /*0470*/  MOV R37, RZ ;  /* 0x000000ff00257202 */ /* 0x000fc40000000f00 */
[----:B------:R-:W-:-:S07]  /*0480*/  LOP3.LUT R22, R22, 0x7, RZ, 0xc0, !PT ;  /* 0x0000000716167812 */ /* 0x000fce00078ec0ff */
.L_x_3:
[----:B------:R-:W-:Y:S05]  /*0490*/  WARPSYNC.ALL ;  /* 0x0000000000007948 */ /* 0x000fea0003800000 */
[----:B------:R-:W0:Y:S01]  /*04a0*/  LDC.64 R2, c[0x0][0x380] ;  /* 0x0000e000ff027b82 */ /* 0x000e220000000a00 */
[----:B------:R-:W-:Y:S01]  /*04b0*/  IMAD.SHL.U32 R5, R16, 0x200, RZ ;  /* 0x0000020010057824 */ /* 0x000fe200078e00ff */
[----:B------:R-:W-:-:S04]  /*04c0*/  LEA R4, R20, R14, 0xf ;  /* 0x0000000e14047211 */ /* 0x000fc800078e78ff */
[----:B------:R-:W-:-:S04]  /*04d0*/  LOP3.LUT R26, R4, R5, RZ, 0xfc, !PT ;  /* 0x00000005041a7212 */ /* 0x000fc800078efcff */
[----:B------:R-:W-:-:S04]  /*04e0*/  LEA R5, R22, R26, 0xc ;  /* 0x0000001a16057211 */ /* 0x000fc800078e60ff */
[----:B------:R-:W-:-:S05]  /*04f0*/  LEA R5, R24, R5, 0x3 ;  /* 0x0000000518057211 */ /* 0x000fca00078e18ff */
[----:B0-----:R-:W-:Y:S02]  /*0500*/  IMAD.WIDE.U32 R2, R5, 0x4, R2 ;  /* 0x0000000405027825 */ /* 0x001fe400078e0002 */
[----:B------:R-:W0:Y:S02]  /*0510*/  LDC.64 R4, c[0x0][0x388] ;  /* 0x0000e200ff047b82 */ /* 0x000e240000000a00 */
[----:B------:R-:W-:Y:S01]  /*0520*/  IMAD R26, R18, 0x1000, R26 ;  /* 0x00001000121a7824 */ /* 0x000fe200078e021a */
[----:B------:R-:W2:Y:S01]  /*0530*/  LDG.E.CONSTANT R28, desc[UR8][R2.64] ;  /* 0x00000008021c7981 */ /* 0x000ea2000c1e9900 */
[----:B------:R-:W-:-:S03]  /*0540*/  UMOV UR4, 0x400 ;  /* 0x0000040000047882 */ /* 0x000fc60000000000 */
[----:B------:R-:W-:Y:S01]  /*0550*/  LEA R30, R24, R26, 0x3 ;  /* 0x0000001a181e7211 */ /* 0x000fe200078e18ff */
[----:B------:R-:W3:Y:S01]  /*0560*/  LDG.E.CONSTANT R32, desc[UR8][R2.64+0x100] ;  /* 0x0001000802207981 */ /* 0x000ee2000c1e9900 */
[----:B------:R-:W1:Y:S01]  /*0570*/  S2UR UR5, SR_CgaCtaId ;  /* 0x00000000000579c3 */ /* 0x000e620000008800 */
[----:B------:R-:W-:Y:S02]  /*0580*/  LEA R26, R16, R14, 0x6 ;  /* 0x0000000e101a7211 */ /* 0x000fe400078e30ff */
[----:B------:R-:W4:Y:S04]  /*0590*/  LDG.E.CONSTANT R34, desc[UR8][R2.64+0x200] ;  /* 0x0002000802227981 */ /* 0x000f28000c1e9900 */
[----:B------:R-:W5:Y:S04]  /*05a0*/  LDG.E.CONSTANT R36, desc[UR8][R2.64+0x300] ;  /* 0x0003000802247981 */ /* 0x000f68000c1e9900 */
[----:B------:R-:W5:Y:S01]  /*05b0*/  LDG.E.CONSTANT R38, desc[UR8][R2.64+0x400] ;  /* 0x0004000802267981 */ /* 0x000f62000c1e9900 */
[----:B0-----:R-:W-:-:S03]  /*05c0*/  IMAD.WIDE.U32 R4, R30, 0x4, R4 ;  /* 0x000000041e047825 */ /* 0x001fc600078e0004 */
[----:B------:R-:W5:Y:S04]  /*05d0*/  LDG.E.CONSTANT R40, desc[UR8][R2.64+0x500] ;  /* 0x0005000802287981 */ /* 0x000f68000c1e9900 */
[----:B------:R-:W5:Y:S04]  /*05e0*/  LDG.E.CONSTANT R42, desc[UR8][R2.64+0x600] ;  /* 0x00060008022a7981 */ /* 0x000f68000c1e9900 */
[----:B------:R0:W5:Y:S01]  /*05f0*/  LDG.E.CONSTANT R44, desc[UR8][R2.64+0x700] ;  /* 0x00070008022c7981 */ /* 0x000162000c1e9900 */
[----:B-1----:R-:W-:-:S03]  /*0600*/  ULEA UR6, UR5, UR4, 0x18 ;  /* 0x0000000405067291 */ /* 0x002fc6000f8ec0ff */
[----:B------:R-:W5:Y:S04]  /*0610*/  LDG.E.CONSTANT R46, desc[UR8][R4.64] ;  /* 0x00000008042e7981 */ /* 0x000f68000c1e9900 */
[----:B------:R-:W5:Y:S04]  /*0620*/  LDG.E.CONSTANT R48, desc[UR8][R4.64+0x100] ;  /* 0x0001000804307981 */ /* 0x000f68000c1e9900 */
[----:B------:R-:W5:Y:S04]  /*0630*/  LDG.E.CONSTANT R50, desc[UR8][R4.64+0x200] ;  /* 0x0002000804327981 */ /* 0x000f68000c1e9900 */
[----:B------:R-:W5:Y:S04]  /*0640*/  LDG.E.CONSTANT R52, desc[UR8][R4.64+0x300] ;  /* 0x0003000804347981 */ /* 0x000f68000c1e9900 */
[----:B------:R-:W5:Y:S04]  /*0650*/  LDG.E.CONSTANT R54, desc[UR8][R4.64+0x400] ;  /* 0x0004000804367981 */ /* 0x000f68000c1e9900 */
[----:B------:R-:W5:Y:S04]  /*0660*/  LDG.E.CONSTANT R56, desc[UR8][R4.64+0x500] ;  /* 0x0005000804387981 */ /* 0x000f68000c1e9900 */
[----:B------:R-:W5:Y:S04]  /*0670*/  LDG.E.CONSTANT R58, desc[UR8][R4.64+0x600] ;  /* 0x00060008043a7981 */ /* 0x000f68000c1e9900 */
[----:B------:R1:W5:Y:S01]  /*0680*/  LDG.E.CONSTANT R60, desc[UR8][R4.64+0x700] ;  /* 0x00070008043c7981 */ /* 0x000362000c1e9900 */
[----:B------:R-:W-:-:S04]  /*0690*/  UIADD3 UR4, UPT, UPT, UR4, 0x800, URZ ;  /* 0x0000080004047890 */ /* 0x000fc8000fffe0ff */
[----:B------:R-:W-:Y:S01]  /*06a0*/  ULEA UR4, UR5, UR4, 0x18 ;  /* 0x0000000405047291 */ /* 0x000fe2000f8ec0ff */
[C---:B------:R-:W-:Y:S01]  /*06b0*/  LEA R30, R26.reuse, UR6, 0x2 ;  /* 0x000000061a1e7c11 */ /* 0x040fe2000f8e10ff */
[----:B------:R-:W-:Y:S04]  /*06c0*/  BAR.SYNC.DEFER_BLOCKING 0x1, 0x40 ;  /* 0x0041000000007b1d */ /* 0x000fe80000010000 */
[----:B0-----:R-:W-:Y:S01]  /*06d0*/  LEA R3, R26, UR4, 0x2 ;  /* 0x000000041a037c11 */ /* 0x001fe2000f8e10ff */
[----:B------:R-:W-:Y:S02]  /*06e0*/  VIADD R24, R24, 0x1 ;  /* 0x0000000118187836 */ /* 0x000fe40000000000 */
[----:B-1----:R-:W-:Y:S01]  /*06f0*/  HFMA2 R5, -RZ, RZ, 0, 0 ;  /* 0x00000000ff057431 */ /* 0x002fe200000001ff */
[----:B------:R-:W-:Y:S02]  /*0700*/  BSSY.RECONVERGENT B0, `(.L_x_1) ;  /* 0x000006a000007945 */ /* 0x000fe40003800200 */
[----:B------:R-:W-:Y:S01]  /*0710*/  ISETP.NE.AND P1, PT, R24, 0x8, PT ;  /* 0x000000081800780c */ /* 0x000fe20003f25270 */
[----:B--2---:R0:W-:Y:S04]  /*0720*/  STS [R30], R28 ;  /* 0x0000001c1e007388 */ /* 0x0041e80000000800 */
[----:B---3--:R0:W-:Y:S04]  /*0730*/  STS [R30+0x20], R32 ;  /* 0x000020201e007388 */ /* 0x0081e80000000800 */
[----:B----4-:R0:W-:Y:S04]  /*0740*/  STS [R30+0x40], R34 ;  /* 0x000040221e007388 */ /* 0x0101e80000000800 */
[----:B-----5:R0:W-:Y:S04]  /*0750*/  STS [R30+0x60], R36 ;  /* 0x000060241e007388 */ /* 0x0201e80000000800 */
[----:B------:R0:W-:Y:S04]  /*0760*/  STS [R30+0x80], R38 ;  /* 0x000080261e007388 */ /* 0x0001e80000000800 */
[----:B------:R0:W-:Y:S04]  /*0770*/  STS [R30+0xa0], R40 ;  /* 0x0000a0281e007388 */ /* 0x0001e80000000800 */
[----:B------:R0:W-:Y:S04]  /*0780*/  STS [R30+0xc0], R42 ;  /* 0x0000c02a1e007388 */ /* 0x0001e80000000800 */
[----:B------:R0:W-:Y:S04]  /*0790*/  STS [R30+0xe0], R44 ;  /* 0x0000e02c1e007388 */ /* 0x0001e80000000800 */
[----:B------:R0:W-:Y:S04]  /*07a0*/  STS [R3], R46 ;  /* 0x0000002e03007388 */ /* 0x0001e80000000800 */
[----:B------:R0:W-:Y:S04]  /*07b0*/  STS [R3+0x20], R48 ;  /* 0x0000203003007388 */ /* 0x0001e80000000800 */
[----:B------:R0:W-:Y:S04]  /*07c0*/  STS [R3+0x40], R50 ;  /* 0x0000403203007388 */ /* 0x0001e80000000800 */
[----:B------:R0:W-:Y:S04]  /*07d0*/  STS [R3+0x60], R52 ;  /* 0x0000603403007388 */ /* 0x0001e80000000800 */
[----:B------:R0:W-:Y:S04]  /*07e0*/  STS [R3+0x80], R54 ;  /* 0x0000803603007388 */ /* 0x0001e80000000800 */
[----:B------:R0:W-:Y:S04]  /*07f0*/  STS [R3+0xa0], R56 ;  /* 0x0000a03803007388 */ /* 0x0001e80000000800 */
[----:B------:R0:W-:Y:S04]  /*0800*/  STS [R3+0xc0], R58 ;  /* 0x0000c03a03007388 */ /* 0x0001e80000000800 */
[----:B------:R0:W-:Y:S01]  /*0810*/  STS [R3+0xe0], R60 ;  /* 0x0000e03c03007388 */ /* 0x0001e20000000800 */
[----:B------:R-:W-:Y:S06]  /*0820*/  BAR.SYNC.DEFER_BLOCKING 0x1, 0x40 ;  /* 0x0041000000007b1d */ /* 0x000fec0000010000 */
.L_x_2:
[----:B0-----:R-:W-:Y:S01]  /*0830*/  IMAD R3, R14, 0x40, R5 ;  /* 0x000000400e037824 */ /* 0x001fe200078e0205 */
[----:B------:R-:W-:Y:S02]  /*0840*/  LEA R2, R16, R5, 0x6 ;  /* 0x0000000510027211 */ /* 0x000fe400078e30ff */
[----:B------:R-:W-:Y:S02]  /*0850*/  IADD3 R5, PT, PT, R5, 0x1, RZ ;  /* 0x0000000105057810 */ /* 0x000fe40007ffe0ff */
[----:B------:R-:W-:Y:S02]  /*0860*/  LEA R2, R2, UR6, 0x2 ;  /* 0x0000000602027c11 */ /* 0x000fe4000f8e10ff */
[----:B------:R-:W-:Y:S02]  /*0870*/  LEA R38, R3, UR4, 0x2 ;  /* 0x0000000403267c11 */ /* 0x000fe4000f8e10ff */
[----:B------:R-:W-:Y:S01]  /*0880*/  ISETP.NE.AND P0, PT, R5, 0x8, PT ;  /* 0x000000080500780c */ /* 0x000fe20003f05270 */
[----:B------:R-:W-:Y:S04]  /*0890*/  LDS R3, [R2] ;  /* 0x0000000002037984 */ /* 0x000fe80000000800 */
[----:B------:R-:W0:Y:S04]  /*08a0*/  LDS R40, [R38+0xc0] ;  /* 0x0000c00026287984 */ /* 0x000e280000000800 */
[----:B------:R-:W1:Y:S04]  /*08b0*/  LDS R4, [R2+0x20] ;  /* 0x0000200002047984 */ /* 0x000e680000000800 */
[----:B------:R-:W2:Y:S04]  /*08c0*/  LDS R26, [R2+0x40] ;  /* 0x00004000021a7984 */ /* 0x000ea80000000800 */
[----:B------:R-:W3:Y:S04]  /*08d0*/  LDS R28, [R2+0x60] ;  /* 0x00006000021c7984 */ /* 0x000ee80000000800 */
[----:B------:R-:W4:Y:S04]  /*08e0*/  LDS R30, [R2+0x80] ;  /* 0x00008000021e7984 */ /* 0x000f280000000800 */
[----:B------:R-:W5:Y:S04]  /*08f0*/  LDS R32, [R2+0xa0] ;  /* 0x0000a00002207984 */ /* 0x000f680000000800 */
[----:B------:R-:W5:Y:S04]  /*0900*/  LDS R34, [R2+0xc0] ;  /* 0x0000c00002227984 */ /* 0x000f680000000800 */
[----:B------:R-:W5:Y:S04]  /*0910*/  LDS R36, [R2+0xe0] ;  /* 0x0000e00002247984 */ /* 0x000f680000000800 */
[----:B------:R-:W5:Y:S04]  /*0920*/  LDS R42, [R38+0xa0] ;  /* 0x0000a000262a7984 */ /* 0x000f680000000800 */
[----:B------:R-:W5:Y:S01]  /*0930*/  LDS R44, [R38+0x80] ;  /* 0x00008000262c7984 */ /* 0x000f620000000800 */
[----:B0-----:R-:W-:-:S03]  /*0940*/  FFMA R35, R3, R40, R35 ;  /* 0x0000002803237223 */ /* 0x001fc60000000023 */
[----:B------:R-:W0:Y:S01]  /*0950*/  LDS R46, [R38+0x60] ;  /* 0x00006000262e7984 */ /* 0x000e220000000800 */
[----:B-1----:R-:W-:-:S03]  /*0960*/  FFMA R33, R4, R40, R33 ;  /* 0x0000002804217223 */ /* 0x002fc60000000021 */
[----:B------:R-:W1:Y:S01]  /*0970*/  LDS R48, [R38+0x40] ;  /* 0x0000400026307984 */ /* 0x000e620000000800 */
[----:B--2---:R-:W-:-:S03]  /*0980*/  FFMA R31, R26, R40, R31 ;  /* 0x000000281a1f7223 */ /* 0x004fc6000000001f */
[----:B------:R-:W2:Y:S01]  /*0990*/  LDS R2, [R38+0xe0] ;  /* 0x0000e00026027984 */ /* 0x000ea20000000800 */
[-C--:B---3--:R-:W-:Y:S01]  /*09a0*/  FFMA R29, R28, R40.reuse, R29 ;  /* 0x000000281c1d7223 */ /* 0x088fe2000000001d */
[-C--:B----4-:R-:W-:Y:S01]  /*09b0*/  FFMA R27, R30, R40.reuse, R27 ;  /* 0x000000281e1b7223 */ /* 0x090fe2000000001b */
[-C--:B-----5:R-:W-:Y:S01]  /*09c0*/  FFMA R25, R32, R40.reuse, R25 ;  /* 0x0000002820197223 */ /* 0x0a0fe20000000019 */
[-C--:B------:R-:W-:Y:S01]  /*09d0*/  FFMA R23, R34, R40.reuse, R23 ;  /* 0x0000002822177223 */ /* 0x080fe20000000017 */
[----:B------:R-:W-:Y:S02]  /*09e0*/  FFMA R21, R36, R40, R21 ;  /* 0x0000002824157223 */ /* 0x000fe40000000015 */
[----:B------:R-:W3:Y:S01]  /*09f0*/  LDS R40, [R38+0x20] ;  /* 0x0000200026287984 */ /* 0x000ee20000000800 */
[CC--:B------:R-:W-:Y:S01]  /*0a00*/  FFMA R19, R3.reuse, R42.reuse, R19 ;  /* 0x0000002a03137223 */ /* 0x0c0fe20000000013 */
[-C--:B------:R-:W-:Y:S01]  /*0a10*/  FFMA R17, R4, R42.reuse, R17 ;  /* 0x0000002a04117223 */ /* 0x080fe20000000011 */
[-C--:B------:R-:W-:Y:S01]  /*0a20*/  FFMA R15, R26, R42.reuse, R15 ;  /* 0x0000002a1a0f7223 */ /* 0x080fe2000000000f */
[-C--:B------:R-:W-:Y:S01]  /*0a30*/  FFMA R13, R28, R42.reuse, R13 ;  /* 0x0000002a1c0d7223 */ /* 0x080fe2000000000d */
[-C--:B------:R-:W-:Y:S01]  /*0a40*/  FFMA R11, R30, R42.reuse, R11 ;  /* 0x0000002a1e0b7223 */ /* 0x080fe2000000000b */
[-C--:B------:R-:W-:Y:S01]  /*0a50*/  FFMA R9, R32, R42.reuse, R9 ;  /* 0x0000002a20097223 */ /* 0x080fe20000000009 */
[-C--:B------:R-:W-:Y:S01]  /*0a60*/  FFMA R7, R34, R42.reuse, R7 ;  /* 0x0000002a22077223 */ /* 0x080fe20000000007 */
[----:B------:R-:W-:Y:S01]  /*0a70*/  FFMA R39, R36, R42, R39 ;  /* 0x0000002a24277223 */ /* 0x000fe20000000027 */
[CC--:B------:R-:W-:Y:S01]  /*0a80*/  FFMA R12, R3.reuse, R44.reuse, R12 ;  /* 0x0000002c030c7223 */ /* 0x0c0fe2000000000c */
[----:B------:R-:W4:Y:S01]  /*0a90*/  LDS R42, [R38] ;  /* 0x00000000262a7984 */ /* 0x000f220000000800 */
[-C--:B------:R-:W-:Y:S01]  /*0aa0*/  FFMA R113, R4, R44.reuse, R113 ;  /* 0x0000002c04717223 */ /* 0x080fe20000000071 */
[-C--:B------:R-:W-:Y:S01]  /*0ab0*/  FFMA R101, R26, R44.reuse, R101 ;  /* 0x0000002c1a657223 */ /* 0x080fe20000000065 */
[-C--:B------:R-:W-:Y:S01]  /*0ac0*/  FFMA R89, R28, R44.reuse, R89 ;  /* 0x0000002c1c597223 */ /* 0x080fe20000000059 */
[-C--:B------:R-:W-:Y:S01]  /*0ad0*/  FFMA R77, R30, R44.reuse, R77 ;  /* 0x0000002c1e4d7223 */ /* 0x080fe2000000004d */
[-C--:B------:R-:W-:Y:S01]  /*0ae0*/  FFMA R65, R32, R44.reuse, R65 ;  /* 0x0000002c20417223 */ /* 0x080fe20000000041 */
[-C--:B------:R-:W-:Y:S01]  /*0af0*/  FFMA R53, R34, R44.reuse, R53 ;  /* 0x0000002c22357223 */ /* 0x080fe20000000035 */
[----:B------:R-:W-:Y:S01]  /*0b00*/  FFMA R41, R36, R44, R41 ;  /* 0x0000002c24297223 */ /* 0x000fe20000000029 */
[CC--:B0-----:R-:W-:Y:S01]  /*0b10*/  FFMA R10, R3.reuse, R46.reuse, R10 ;  /* 0x0000002e030a7223 */ /* 0x0c1fe2000000000a */
[-C--:B------:R-:W-:Y:S01]  /*0b20*/  FFMA R115, R4, R46.reuse, R115 ;  /* 0x0000002e04737223 */ /* 0x080fe20000000073 */
[-C--:B------:R-:W-:Y:S01]  /*0b30*/  FFMA R103, R26, R46.reuse, R103 ;  /* 0x0000002e1a677223 */ /* 0x080fe20000000067 */
[-C--:B------:R-:W-:Y:S01]  /*0b40*/  FFMA R91, R28, R46.reuse, R91 ;  /* 0x0000002e1c5b7223 */ /* 0x080fe2000000005b */
[-C--:B------:R-:W-:Y:S01]  /*0b50*/  FFMA R79, R30, R46.reuse, R79 ;  /* 0x0000002e1e4f7223 */ /* 0x080fe2000000004f */
[-C--:B------:R-:W-:Y:S01]  /*0b60*/  FFMA R67, R32, R46.reuse, R67 ;  /* 0x0000002e20437223 */ /* 0x080fe20000000043 */
[-C--:B------:R-:W-:Y:S01]  /*0b70*/  FFMA R55, R34, R46.reuse, R55 ;  /* 0x0000002e22377223 */ /* 0x080fe20000000037 */
[----:B------:R-:W-:Y:S01]  /*0b80*/  FFMA R43, R36, R46, R43 ;  /* 0x0000002e242b7223 */ /* 0x000fe2000000002b */
[CC--:B-1----:R-:W-:Y:S01]  /*0b90*/  FFMA R8, R3.reuse, R48.reuse, R8 ;  /* 0x0000003003087223 */ /* 0x0c2fe20000000008 */
[-C--:B------:R-:W-:Y:S01]  /*0ba0*/  FFMA R117, R4, R48.reuse, R117 ;  /* 0x0000003004757223 */ /* 0x080fe20000000075 */
[-C--:B------:R-:W-:Y:S01]  /*0bb0*/  FFMA R105, R26, R48.reuse, R105 ;  /* 0x000000301a697223 */ /* 0x080fe20000000069 */
[-C--:B------:R-:W-:Y:S01]  /*0bc0*/  FFMA R93, R28, R48.reuse, R93 ;  /* 0x000000301c5d7223 */ /* 0x080fe2000000005d */
[-C--:B------:R-:W-:Y:S01]  /*0bd0*/  FFMA R81, R30, R48.reuse, R81 ;  /* 0x000000301e517223 */ /* 0x080fe20000000051 */
[-C--:B------:R-:W-:Y:S01]  /*0be0*/  FFMA R69, R32, R48.reuse, R69 ;  /* 0x0000003020457223 */ /* 0x080fe20000000045 */
[-C--:B------:R-:W-:Y:S01]  /*0bf0*/  FFMA R57, R34, R48.reuse, R57 ;  /* 0x0000003022397223 */ /* 0x080fe20000000039 */
[----:B------:R-:W-:Y:S01]  /*0c00*/  FFMA R45, R36, R48, R45 ;  /* 0x00000030242d7223 */ /* 0x000fe2000000002d */
[CC--:B--2---:R-:W-:Y:S01]  /*0c10*/  FFMA R6, R3.reuse, R2.reuse, R6 ;  /* 0x0000000203067223 */ /* 0x0c4fe20000000006 */
[-C--:B------:R-:W-:Y:S01]  /*0c20*/  FFMA R111, R4, R2.reuse, R111 ;  /* 0x00000002046f7223 */ /* 0x080fe2000000006f */
[-C--:B------:R-:W-:Y:S01]  /*0c30*/  FFMA R99, R26, R2.reuse, R99 ;  /* 0x000000021a637223 */ /* 0x080fe20000000063 */
[-C--:B------:R-:W-:Y:S01]  /*0c40*/  FFMA R87, R28, R2.reuse, R87 ;  /* 0x000000021c577223 */ /* 0x080fe20000000057 */
[-C--:B------:R-:W-:Y:S01]  /*0c50*/  FFMA R75, R30, R2.reuse, R75 ;  /* 0x000000021e4b7223 */ /* 0x080fe2000000004b */
[-C--:B------:R-:W-:Y:S01]  /*0c60*/  FFMA R63, R32, R2.reuse, R63 ;  /* 0x00000002203f7223 */ /* 0x080fe2000000003f */
[-C--:B------:R-:W-:Y:S01]  /*0c70*/  FFMA R51, R34, R2.reuse, R51 ;  /* 0x0000000222337223 */ /* 0x080fe20000000033 */
[----:B------:R-:W-:Y:S01]  /*0c80*/  FFMA R37, R36, R2, R37 ;  /* 0x0000000224257223 */ /* 0x000fe20000000025 */
[CC--:B---3--:R-:W-:Y:S01]  /*0c90*/  FFMA R123, R3.reuse, R40.reuse, R123 ;  /* 0x00000028037b7223 */ /* 0x0c8fe2000000007b */
[-C--:B------:R-:W-:Y:S01]  /*0ca0*/  FFMA R119, R4, R40.reuse, R119 ;  /* 0x0000002804777223 */ /* 0x080fe20000000077 */
[-C--:B------:R-:W-:Y:S01]  /*0cb0*/  FFMA R107, R26, R40.reuse, R107 ;  /* 0x000000281a6b7223 */ /* 0x080fe2000000006b */
[-C--:B------:R-:W-:Y:S01]  /*0cc0*/  FFMA R95, R28, R40.reuse, R95 ;  /* 0x000000281c5f7223 */ /* 0x080fe2000000005f */
[-C--:B------:R-:W-:Y:S01]  /*0cd0*/  FFMA R83, R30, R40.reuse, R83 ;  /* 0x000000281e537223 */ /* 0x080fe20000000053 */
[-C--:B------:R-:W-:Y:S01]  /*0ce0*/  FFMA R71, R32, R40.reuse, R71 ;  /* 0x0000002820477223 */ /* 0x080fe20000000047 */
[-C--:B------:R-:W-:Y:S01]  /*0cf0*/  FFMA R59, R34, R40.reuse, R59 ;  /* 0x00000028223b7223 */ /* 0x080fe2000000003b */
[----:B------:R-:W-:Y:S01]  /*0d00*/  FFMA R47, R36, R40, R47 ;  /* 0x00000028242f7223 */ /* 0x000fe2000000002f */
[-C--:B----4-:R-:W-:Y:S01]  /*0d10*/  FFMA R125, R3, R42.reuse, R125 ;  /* 0x0000002a037d7223 */ /* 0x090fe2000000007d */
[-C--:B------:R-:W-:Y:S01]  /*0d20*/  FFMA R121, R4, R42.reuse, R121 ;  /* 0x0000002a04797223 */ /* 0x080fe20000000079 */
[-C--:B------:R-:W-:Y:S01]  /*0d30*/  FFMA R109, R26, R42.reuse, R109 ;  /* 0x0000002a1a6d7223 */ /* 0x080fe2000000006d */
[-C--:B------:R-:W-:Y:S01]  /*0d40*/  FFMA R97, R28, R42.reuse, R97 ;  /* 0x0000002a1c617223 */ /* 0x080fe20000000061 */
[-C--:B------:R-:W-:Y:S01]  /*0d50*/  FFMA R85, R30, R42.reuse, R85 ;  /* 0x0000002a1e557223 */ /* 0x080fe20000000055 */
[-C--:B------:R-:W-:Y:S01]  /*0d60*/  FFMA R73, R32, R42.reuse, R73 ;  /* 0x0000002a20497223 */ /* 0x080fe20000000049 */
[-C--:B------:R-:W-:Y:S01]  /*0d70*/  FFMA R61, R34, R42.reuse, R61 ;  /* 0x0000002a223d7223 */ /* 0x080fe2000000003d */
[----:B------:R-:W-:Y:S01]  /*0d80*/  FFMA R49, R36, R42, R49 ;  /* 0x0000002a24317223 */ /* 0x000fe20000000031 */
[----:B------:R-:W-:Y:S06]  /*0d90*/  @P0 BRA `(.L_x_2) ;  /* 0xfffffff800a40947 */ /* 0x000fec000383ffff */
[----:B------:R-:W-:Y:S05]  /*0da0*/  BSYNC.RECONVERGENT B0 ;  /* 0x0000000000007941 */ /* 0x000fea0003800200 */
.L_x_1:
[----:B------:R-:W-:Y:S05]  /*0db0*/  @P1 BRA `(.L_x_3) ;  /* 0xfffffff400b41947 */ /* 0x000fea000383ffff */
[----:B------:R-:W0:Y:S01]  /*0dc0*/  LDC.64 R2, c[0x0][0x390] ;  /* 0x0000e400ff027b82 */ /* 0x000e220000000a00 */
[----:B------:R-:W-:Y:S01]  /*0dd0*/  IMAD.SHL.U32 R5, R16, 0x1000, RZ ;  /* 0x0000100010057824 */ /* 0x000fe200078e00ff */
[----:B------:R-:W-:-:S04]  /*0de0*/  SHF.L.U32 R20, R20, 0x12, RZ ;  /* 0x0000001214147819 */ /* 0x000fc800000006ff */
[----:B------:R-:W-:-:S04]  /*0df0*/  LOP3.LUT R5, R5, R20, RZ, 0xfc, !PT ;  /* 0x0000001405057212 */ /* 0x000fc800078efcff */
[----:B------:R-:W-:-:S04]  /*0e00*/  LEA R5, R18, R5, 0x6 ;  /* 0x0000000512057211 */ /* 0x000fc800078e30ff */
[----:B------:R-:W-:-:S05]  /*0e10*/  LEA R5, R14, R5, 0x3 ;  /* 0x000000050e057211 */ /* 0x000fca00078e18ff */
[----:B------:R-:W-:-:S04]  /*0e20*/  IMAD R5, R22, 0x8000, R5 ;  /* 0x0000800016057824 */ /* 0x000fc800078e0205 */
[----:B0-----:R-:W-:-:S05]  /*0e30*/  IMAD.WIDE.U32 R2, R5, 0x4, R2 ;  /* 0x0000000405027825 */ /* 0x001fca00078e0002 */
[----:B------:R0:W-:Y:S04]  /*0e40*/  STG.E desc[UR8][R2.64], R125 ;  /* 0x0000007d02007986 */ /* 0x0001e8000c101908 */
        /* <DEDUP_REMOVED lines=62> */
[----:B------:R0:W-:Y:S02]  /*1230*/  STG.E desc[UR8][R2.64+0x381c], R37 ;  /* 0x00381c2502007986 */ /* 0x0001e4000c101908 */
.L_x_0:
[----:B0-----:R-:W0:Y:S01]  /*1240*/  S2R R2, SR_TID.X ;  /* 0x0000000000027919 */ /* 0x001e220000002100 */
[----:B------:R-:W-:Y:S02]  /*1250*/  ISETP.GT.U32.AND P0, PT, R0, 0x557ff, PT ;  /* 0x000557ff0000780c */ /* 0x000fe40003f04070 */
[----:B0-----:R-:W-:-:S04]  /*1260*/  IADD3 R9, PT, PT, R2, -0x40, RZ ;  /* 0xffffffc002097810 */ /* 0x001fc80007ffe0ff */
[----:B------:R-:W-:-:S13]  /*1270*/  ISETP.GT.U32.OR P0, PT, R9, 0x97, P0 ;  /* 0x000000970900780c */ /* 0x000fda0000704470 */
[----:B------:R-:W-:Y:S05]  /*1280*/  @P0 EXIT ;  /* 0x000000000000094d */ /* 0x000fea0003800000 */
[----:B------:R-:W0:Y:S01]  /*1290*/  S2R R7, SR_CgaCtaId ;  /* 0x0000000000077919 */ /* 0x000e220000008800 */
[C---:B------:R-:W-:Y:S01]  /*12a0*/  IMAD.HI.U32 R3, R0.reuse, 0x7f405fd1, RZ ;  /* 0x7f405fd100037827 */ /* 0x040fe200078e00ff */
[----:B------:R-:W-:Y:S01]  /*12b0*/  PRMT R8, R9, 0x9910, RZ ;  /* 0x0000991009087816 */ /* 0x000fe200000000ff */
[----:B------:R-:W-:Y:S01]  /*12c0*/  UMOV UR4, 0x3340 ;  /* 0x0000334000047882 */ /* 0x000fe20000000000 */
[----:B------:R-:W-:Y:S01]  /*12d0*/  MOV R5, 0x400 ;  /* 0x0000040000057802 */ /* 0x000fe20000000f00 */
[----:B------:R-:W-:Y:S01]  /*12e0*/  IMAD.HI.U32 R6, R0, -0x55555555, RZ ;  /* 0xaaaaaaab00067827 */ /* 0x000fe200078e00ff */
[----:B------:R-:W-:-:S03]  /*12f0*/  IADD3 R16, PT, PT, -R3, R0, RZ ;  /* 0x0000000003107210 */ /* 0x000fc60007ffe1ff */
[----:B------:R-:W-:Y:S01]  /*1300*/  HFMA2 R19, -RZ, RZ, 0, 3.4332275390625e-05 ;  /* 0x00000240ff137431 */ /* 0x000fe200000001ff */
[C---:B------:R-:W-:Y:S01]  /*1310*/  IADD3 R4, PT, PT, R5.reuse, 0x1000, RZ ;  /* 0x0000100005047810 */ /* 0x040fe20007ffe0ff */
[----:B------:R-:W-:Y:S01]  /*1320*/  IMAD.MOV.U32 R13, RZ, RZ, 0x3 ;  /* 0x00000003ff0d7424 */ /* 0x000fe200078e00ff */
[----:B------:R-:W-:Y:S01]  /*1330*/  LEA.HI R16, R16, R3, RZ, 0x1f ;  /* 0x0000000310107211 */ /* 0x000fe200078ff8ff */
[----:B------:R-:W-:Y:S01]  /*1340*/  IMAD.MOV.U32 R23, RZ, RZ, 0xc949 ;  /* 0x0000c949ff177424 */ /* 0x000fe200078e00ff */
[----:B------:R-:W-:Y:S01]  /*1350*/  IADD3 R5, PT, PT, R5, 0x1708, RZ ;  /* 0x0000170805057810 */ /* 0x000fe20007ffe0ff */
[----:B------:R-:W-:Y:S01]  /*1360*/  IMAD R14, R2, R13, -0xc0 ;  /* 0xffffff40020e7424 */ /* 0x000fe200078e020d */
[----:B------:R-:W-:Y:S01]  /*1370*/  SHF.R.U32.HI R3, RZ, 0x7, R16 ;  /* 0x00000007ff037819 */ /* 0x000fe20000011610 */
[----:B------:R-:W-:Y:S01]  /*1380*/  IMAD.MOV.U32 R25, RZ, RZ, 0xc ;  /* 0x0000000cff197424 */ /* 0x000fe200078e00ff */
[----:B------:R-:W-:Y:S01]  /*1390*/  MOV R18, UR4 ;  /* 0x0000000400127c02 */ /* 0x000fe20008000f00 */
[----:B------:R-:W-:Y:S01]  /*13a0*/  VIADD R15, R14, 0x1 ;  /* 0x000000010e0f7836 */ /* 0x000fe20000000000 */
[----:B------:R-:W-:-:S02]  /*13b0*/  LOP3.LUT R10, R3, 0x1, RZ, 0xc0, !PT ;  /* 0x00000001030a7812 */ /* 0x000fc400078ec0ff */
[----:B------:R-:W-:Y:S02]  /*13c0*/  CS2R R26, SRZ ;  /* 0x00000000001a7805 */ /* 0x000fe4000001ff00 */
[----:B------:R-:W-:Y:S02]  /*13d0*/  LOP3.LUT R17, R14, 0xffff, RZ, 0xc0, !PT ;  /* 0x0000ffff0e117812 */ /* 0x000fe400078ec0ff */
[----:B------:R-:W-:Y:S01]  /*13e0*/  ISETP.NE.U32.AND P0, PT, R10, 0x1, PT ;  /* 0x000000010a00780c */ /* 0x000fe20003f05070 */
[----:B------:R-:W-:Y:S01]  /*13f0*/  IMAD R10, R8, 0xdb, RZ ;  /* 0x000000db080a7824 */ /* 0x000fe200078e02ff */
[----:B------:R-:W-:Y:S01]  /*1400*/  PRMT R12, R0, 0x3340, R0 ;  /* 0x00003340000c7816 */ /* 0x000fe20000000000 */
[----:B------:R-:W-:Y:S01]  /*1410*/  IMAD R8, R8, 0x1b, RZ ;  /* 0x0000001b08087824 */ /* 0x000fe200078e02ff */
[----:B------:R-:W-:Y:S01]  /*1420*/  PRMT R23, R23, 0x5410, R23 ;  /* 0x0000541017177816 */ /* 0x000fe20000000017 */
[----:B------:R-:W-:Y:S01]  /*1430*/  IMAD R17, R17, 0xb4e9, RZ ;  /* 0x0000b4e911117824 */ /* 0x000fe200078e02ff */
[----:B------:R-:W-:-:S02]  /*1440*/  LOP3.LUT R11, R10, 0xffff, RZ, 0xc0, !PT ;  /* 0x0000ffff0a0b7812 */ /* 0x000fc400078ec0ff */
[----:B------:R-:W-:Y:S02]  /*1450*/  LOP3.LUT R10, R8, 0xffff, RZ, 0xc0, !PT ;  /* 0x0000ffff080a7812 */ /* 0x000fe400078ec0ff */
[C---:B0-----:R-:W-:Y:S02]  /*1460*/  LEA R4, R7.reuse, R4, 0x18 ;  /* 0x0000000407047211 */ /* 0x041fe400078ec0ff */
[----:B------:R-:W-:Y:S02]  /*1470*/  LEA R5, R7, R5, 0x18 ;  /* 0x0000000507057211 */ /* 0x000fe400078ec0ff */
[----:B------:R-:W-:Y:S02]  /*1480*/  SHF.R.U32.HI R7, RZ, 0x1, R6 ;  /* 0x00000001ff077819 */ /* 0x000fe40000011606 */
[----:B------:R-:W-:Y:S02]  /*1490*/  SHF.R.U32.HI R11, RZ, 0xe, R11 ;  /* 0x0000000eff0b7819 */ /* 0x000fe4000001160b */
[----:B------:R-:W-:Y:S01]  /*14a0*/  SHF.R.U32.HI R10, RZ, 0x9, R10 ;  /* 0x00000009ff0a7819 */ /* 0x000fe2000001160a */
[----:B------:R-:W-:Y:S01]  /*14b0*/  IMAD.HI.U32 R6, R7, -0x7047dc11, RZ ;  /* 0x8fb823ef07067827 */ /* 0x000fe200078e00ff */
[----:B------:R-:W-:-:S02]  /*14c0*/  LOP3.LUT R13, R11, 0xffff, RZ, 0xc0, !PT ;  /* 0x0000ffff0b0d7812 */ /* 0x000fc400078ec0ff */
[----:B------:R-:W-:Y:S01]  /*14d0*/  PRMT R21, R11, 0x9910, RZ ;  /* 0x000099100b157816 */ /* 0x000fe200000000ff */
[----:B------:R-:W-:Y:S01]  /*14e0*/  IMAD R0, R7, -0x3, R0 ;  /* 0xfffffffd07007824 */ /* 0x000fe200078e0200 */
[----:B------:R-:W-:Y:S02]  /*14f0*/  SHF.R.U32.HI R8, RZ, 0x5, R6 ;  /* 0x00000005ff087819 */ /* 0x000fe40000011606 */
[----:B------:R-:W-:Y:S02]  /*1500*/  PRMT R13, R13, R18, 0xffe3 ;  /* 0x0000ffe30d0d7416 */ /* 0x000fe40000000012 */
[----:B------:R-:W-:Y:S01]  /*1510*/  LOP3.LUT R6, R10, 0xffff, RZ, 0xc0, !PT ;  /* 0x0000ffff0a067812 */ /* 0x000fe200078ec0ff */
[----:B------:R-:W-:Y:S01]  /*1520*/  IMAD R7, R8, -0x39, R7 ;  /* 0xffffffc708077824 */ /* 0x000fe200078e0207 */
[----:B------:R-:W-:Y:S02]  /*1530*/  PRMT R13, R13, 0x5410, R12 ;  /* 0x000054100d0d7816 */ /* 0x000fe4000000000c */
[----:B------:R-:W-:Y:S01]  /*1540*/  SHF.R.U32.HI R12, RZ, 0x10, R17 ;  /* 0x00000010ff0c7819 */ /* 0x000fe20000011611 */
[C---:B------:R-:W-:Y:S01]  /*1550*/  IMAD R18, R6.reuse, 0x240, RZ ;  /* 0x0000024006127824 */ /* 0x040fe200078e02ff */
[----:B------:R-:W-:Y:S01]  /*1560*/  LOP3.LUT R17, R15, 0xffff, RZ, 0xc0, !PT ;  /* 0x0000ffff0f117812 */ /* 0x000fe200078ec0ff */
[----:B------:R-:W-:Y:S01]  /*1570*/  IMAD R8, R6, R19, 0x1200 ;  /* 0x0000120006087424 */ /* 0x000fe200078e0213 */
[----:B------:R-:W-:Y:S01]  /*1580*/  IADD3 R19, PT, PT, R14, 0x2, RZ ;  /* 0x000000020e137810 */ /* 0x000fe20007ffe0ff */
[----:B------:R-:W-:Y:S01]  /*1590*/  IMAD.MOV R20, RZ, RZ, -R12 ;  /* 0x000000ffff147224 */ /* 0x000fe200078e0a0c */
[----:B------:R-:W-:Y:S01]  /*15a0*/  @P0 IADD3 R8, PT, PT, R18, RZ, RZ ;  /* 0x000000ff12080210 */ /* 0x000fe20007ffe0ff */
[----:B------:R-:W-:Y:S01]  /*15b0*/  IMAD R17, R17, 0xb4e9, RZ ;  /* 0x0000b4e911117824 */ /* 0x000fe200078e02ff */
[----:B------:R-:W-:-:S02]  /*15c0*/  LOP3.LUT R18, R19, 0xffff, RZ, 0xc0, !PT ;  /* 0x0000ffff13127812 */ /* 0x000fc400078ec0ff */
[----:B------:R-:W-:Y:S02]  /*15d0*/  PRMT R10, R10, 0x9910, RZ ;  /* 0x000099100a0a7816 */ /* 0x000fe400000000ff */
[----:B------:R-:W-:Y:S01]  /*15e0*/  PRMT R11, R20, 0x7710, RZ ;  /* 0x00007710140b7816 */ /* 0x000fe200000000ff */
[----:B------:R-:W-:Y:S01]  /*15f0*/  IMAD R20, R18, 0xb4e9, RZ ;  /* 0x0000b4e912147824 */ /* 0x000fe200078e02ff */
[----:B------:R-:W-:Y:S01]  /*1600*/  SHF.R.U32.HI R18, RZ, 0x10, R17 ;  /* 0x00000010ff127819 */ /* 0x000fe20000011611 */
[----:B------:R-:W-:Y:S01]  /*1610*/  IMAD R10, R10, 0x13, RZ ;  /* 0x000000130a0a7824 */ /* 0x000fe200078e02ff */
[----:B------:R-:W-:Y:S02]  /*1620*/  IADD3 R11, PT, PT, R14, R11, RZ ;  /* 0x0000000b0e0b7210 */ /* 0x000fe40007ffe0ff */
[----:B------:R-:W-:Y:S01]  /*1630*/  MOV R17, R21 ;  /* 0x0000001500117202 */ /* 0x000fe20000000f00 */
[----:B------:R-:W-:Y:S01]  /*1640*/  IMAD.MOV R24, RZ, RZ, -R18 ;  /* 0x000000ffff187224 */ /* 0x000fe200078e0a12 */
[----:B------:R-:W-:-:S02]  /*1650*/  IADD3 R22, PT, PT, RZ, -R10, RZ ;  /* 0x8000000aff167210 */ /* 0x000fc40007ffe0ff */
[----:B------:R-:W-:Y:S01]  /*1660*/  LOP3.LUT R21, R11, 0xffff, RZ, 0xc0, !PT ;  /* 0x0000ffff0b157812 */ /* 0x000fe200078ec0ff */
[----:B------:R-:W-:Y:S01]  /*1670*/  IMAD R11, R17, 0x4b, RZ ;  /* 0x0000004b110b7824 */ /* 0x000fe200078e02ff */
[----:B------:R-:W-:Y:S02]  /*1680*/  PRMT R22, R22, 0x7710, RZ ;  /* 0x0000771016167816 */ /* 0x000fe400000000ff */
[----:B------:R-:W-:Y:S01]  /*1690*/  SHF.R.U32.HI R20, RZ, 0x10, R20 ;  /* 0x00000010ff147819 */ /* 0x000fe20000011614 */
[----:B------:R-:W-:Y:S01]  /*16a0*/  IMAD.MOV R11, RZ, RZ, -R11 ;  /* 0x000000ffff0b7224 */ /* 0x000fe200078e0a0b */
[----:B------:R-:W-:Y:S02]  /*16b0*/  PRMT R10, R24, 0x7710, RZ ;  /* 0x00007710180a7816 */ /* 0x000fe400000000ff */
[----:B------:R-:W-:Y:S02]  /*16c0*/  IADD3 R17, PT, PT, R9, R22, RZ ;  /* 0x0000001609117210 */ /* 0x000fe40007ffe0ff */
[----:B------:R-:W-:-:S02]  /*16d0*/  IADD3 R24, PT, PT, RZ, -R20, RZ ;  /* 0x80000014ff187210 */ /* 0x000fc40007ffe0ff */
[----:B------:R-:W-:Y:S02]  /*16e0*/  IADD3 R10, PT, PT, R15, R10, RZ ;  /* 0x0000000a0f0a7210 */ /* 0x000fe40007ffe0ff */
[----:B------:R-:W-:Y:S02]  /*16f0*/  PRMT R22, R11, 0x7710, RZ ;  /* 0x000077100b167816 */ /* 0x000fe400000000ff */
[----:B------:R-:W-:Y:S02]  /*1700*/  LOP3.LUT R11, R17, 0xff, RZ, 0xc0, !PT ;  /* 0x000000ff110b7812 */ /* 0x000fe400078ec0ff */
[----:B------:R-:W-:Y:S02]  /*1710*/  PRMT R24, R24, 0x7710, RZ ;  /* 0x0000771018187816 */ /* 0x000fe400000000ff */
[----:B------:R-:W-:Y:S02]  /*1720*/  LEA.HI R12, R21, R12, RZ, 0x1f ;  /* 0x0000000c150c7211 */ /* 0x000fe400078ff8ff */
[----:B------:R-:W-:Y:S01]  /*1730*/  LOP3.LUT R21, R10, 0xffff, RZ, 0xc0, !PT ;  /* 0x0000ffff0a157812 */ /* 0x000fe200078ec0ff */
[----:B------:R-:W-:Y:S01]  /*1740*/  IMAD.IADD R10, R19, 0x1, R24 ;  /* 0x00000001130a7824 */ /* 0x000fe200078e0218 */
[----:B------:R-:W-:-:S02]  /*1750*/  IADD3 R9, PT, PT, R9, R22, RZ ;  /* 0x0000001609097210 */ /* 0x000fc40007ffe0ff */
[----:B------:R-:W-:Y:S02]  /*1760*/  ISETP.GT.U32.AND P1, PT, R11, 0x11, PT ;  /* 0x000000110b00780c */ /* 0x000fe40003f24070 */
[----:B------:R-:W-:Y:S02]  /*1770*/  LEA.HI R18, R21, R18, RZ, 0x1f ;  /* 0x0000001215127211 */ /* 0x000fe400078ff8ff */
[----:B------:R-:W-:Y:S02]  /*1780*/  LOP3.LUT R12, R12, 0xffff, RZ, 0xc0, !PT ;  /* 0x0000ffff0c0c7812 */ /* 0x000fe400078ec0ff */
[----:B------:R-:W-:Y:S02]  /*1790*/  LOP3.LUT R9, R9, 0xff, RZ, 0xc0, !PT ;  /* 0x000000ff09097812 */ /* 0x000fe400078ec0ff */
[----:B------:R-:W-:Y:S02]  /*17a0*/  LOP3.LUT R21, R10, 0xffff, RZ, 0xc0, !PT ;  /* 0x0000ffff0a157812 */ /* 0x000fe400078ec0ff */
[----:B------:R-:W-:Y:S01]  /*17b0*/  LOP3.LUT R18, R18, 0xffff, RZ, 0xc0, !PT ;  /* 0x0000ffff12127812 */ /* 0x000fe200078ec0ff */
[----:B------:R-:W-:Y:S01]  /*17c0*/  IMAD R10, R9, 0x29, RZ ;  /* 0x00000029090a7824 */ /* 0x000fe200078e02ff */
[----:B------:R-:W-:Y:S01]  /*17d0*/  SHF.R.U32.HI R12, RZ, 0x6, R12 ;  /* 0x00000006ff0c7819 */ /* 0x000fe2000001160c */
[----:B------:R-:W-:Y:S01]  /*17e0*/  IMAD.SHL.U32 R9, R11, 0x4, RZ ;  /* 0x000000040b097824 */ /* 0x000fe200078e00ff */
[----:B------:R-:W-:-:S02]  /*17f0*/  LEA.HI R20, R21, R20, RZ, 0x1f ;  /* 0x0000001415147211 */ /* 0x000fc400078ff8ff */
[----:B------:R-:W-:Y:S02]  /*1800*/  SHF.R.U32.HI R18, RZ, 0x6, R18 ;  /* 0x00000006ff127819 */ /* 0x000fe40000011612 */
[----:B------:R-:W-:Y:S02]  /*1810*/  PRMT R12, R12, 0x9910, RZ ;  /* 0x000099100c0c7816 */ /* 0x000fe400000000ff */
[----:B------:R-:W-:Y:S02]  /*1820*/  IADD3 R21, PT, PT, R6, 0x1, RZ ;  /* 0x0000000106157810 */ /* 0x000fe40007ffe0ff */
[----:B------:R-:W-:Y:S01]  /*1830*/  ISETP.GE.U32.AND P0, PT, R11, 0x12, PT ;  /* 0x000000120b00780c */ /* 0x000fe20003f06070 */
[----:B------:R-:W-:Y:S01]  /*1840*/  IMAD R12, R12, 0x4b, RZ ;  /* 0x0000004b0c0c7824 */ /* 0x000fe200078e02ff */
[----:B------:R-:W-:Y:S02]  /*1850*/  @!P1 IADD3 R21, PT, PT, R6, RZ, RZ ;  /* 0x000000ff06159210 */ /* 0x000fe40007ffe0ff */
[----:B------:R-:W-:-:S02]  /*1860*/  IADD3 R22, PT, PT, R9, 0x2, RZ ;  /* 0x0000000209167810 */ /* 0x000fc40007ffe0ff */
[----:B------:R-:W-:Y:S02]  /*1870*/  PRMT R18, R18, 0x9910, RZ ;  /* 0x0000991012127816 */ /* 0x000fe400000000ff */
[----:B------:R-:W-:Y:S02]  /*1880*/  SHF.R.U32.HI R10, RZ, 0xa, R10 ;  /* 0x0000000aff0a7819 */ /* 0x000fe4000001160a */
[----:B------:R-:W-:Y:S01]  /*1890*/  ISETP.LT.U32.AND P0, PT, R21, 0x8, !P0 ;  /* 0x000000081500780c */ /* 0x000fe20004701070 */
[----:B------:R-:W-:Y:S01]  /*18a0*/  IMAD R18, R18, 0x4b, RZ ;  /* 0x0000004b12127824 */ /* 0x000fe200078e02ff */
[----:B------:R-:W-:Y:S02]  /*18b0*/  LOP3.LUT R20, R20, 0xffff, RZ, 0xc0, !PT ;  /* 0x0000ffff14147812 */ /* 0x000fe400078ec0ff */
[----:B------:R-:W-:Y:S02]  /*18c0*/  LOP3.LUT R21, R22, 0xff, RZ, 0xc0, !PT ;  /* 0x000000ff16157812 */ /* 0x000fe400078ec0ff */
[----:B------:R-:W-:Y:S01]  /*18d0*/  PRMT R10, R23, 0x5432, R10 ;  /* 0x00005432170a7816 */ /* 0x000fe2000000000a */
[----:B------:R-:W-:Y:S01]  /*18e0*/  IMAD.MOV R23, RZ, RZ, -R12 ;  /* 0x000000ffff177224 */ /* 0x000fe200078e0a0c */
[----:B------:R-:W-:Y:S01]  /*18f0*/  SHF.R.U32.HI R12, RZ, 0x6, R20 ;  /* 0x00000006ff0c7819 */ /* 0x000fe20000011614 */
[----:B------:R-:W-:Y:S01]  /*1900*/  IMAD R21, R21, 0x39, RZ ;  /* 0x0000003915157824 */ /* 0x000fe200078e02ff */
[----:B------:R-:W-:Y:S01]  /*1910*/  IADD3 R18, PT, PT, RZ, -R18, RZ ;  /* 0x80000012ff127210 */ /* 0x000fe20007ffe0ff */
[----:B------:R-:W-:Y:S01]  /*1920*/  IDP.2A.LO.U16.U8 R10, R10, R13, RZ ;  /* 0x0000000d0a0a7226 */ /* 0x000fe200000010ff */
[----:B------:R-:W-:-:S02]  /*1930*/  PRMT R23, R23, 0x7710, RZ ;  /* 0x0000771017177816 */ /* 0x000fc400000000ff */
[----:B------:R-:W-:Y:S02]  /*1940*/  PRMT R20, R12, 0x9910, RZ ;  /* 0x000099100c147816 */ /* 0x000fe400000000ff */
[----:B------:R-:W-:Y:S02]  /*1950*/  SHF.R.U32.HI R13, RZ, 0xa, R21 ;  /* 0x0000000aff0d7819 */ /* 0x000fe40000011615 */
[----:B------:R-:W-:Y:S02]  /*1960*/  PRMT R12, R18, 0x7710, RZ ;  /* 0x00007710120c7816 */ /* 0x000fe400000000ff */
[----:B------:R-:W-:Y:S01]  /*1970*/  IADD3 R21, PT, PT, R14, R23, RZ ;  /* 0x000000170e157210 */ /* 0x000fe20007ffe0ff */
[----:B------:R-:W-:Y:S01]  /*1980*/  IMAD.MOV.U32 R14, RZ, RZ, R20 ;  /* 0x000000ffff0e7224 */ /* 0x000fe200078e0014 */
[----:B------:R-:W-:Y:S02]  /*1990*/  PRMT R13, R13, 0x9910, RZ ;  /* 0x000099100d0d7816 */ /* 0x000fe400000000ff */
[----:B------:R-:W-:Y:S01]  /*19a0*/  IADD3 R23, PT, PT, R15, R12, RZ ;  /* 0x0000000c0f177210 */ /* 0x000fe20007ffe0ff */
[----:B------:R-:W-:Y:S01]  /*19b0*/  IMAD R12, R14, 0x4b, RZ ;  /* 0x0000004b0e0c7824 */ /* 0x000fe200078e02ff */
[C---:B------:R-:W-:Y:S01]  /*19c0*/  PRMT R24, R9.reuse, 0x9910, RZ ;  /* 0x0000991009187816 */ /* 0x040fe200000000ff */
[----:B------:R-:W-:Y:S01]  /*19d0*/  IMAD.MOV.U32 R15, RZ, RZ, R13 ;  /* 0x000000ffff0f7224 */ /* 0x000fe200078e000d */
[----:B------:R-:W-:-:S02]  /*19e0*/  IADD3 R18, PT, PT, R9, 0x3, RZ ;  /* 0x0000000309127810 */ /* 0x000fc40007ffe0ff */
[----:B------:R-:W-:Y:S01]  /*19f0*/  IADD3 R13, PT, PT, R9, 0x1, RZ ;  /* 0x00000001090d7810 */ /* 0x000fe20007ffe0ff */
[----:B------:R-:W-:Y:S01]  /*1a00*/  IMAD R15, R15, 0x12, RZ ;  /* 0x000000120f0f7824 */ /* 0x000fe200078e02ff */
[----:B------:R-:W-:Y:S01]  /*1a10*/  IADD3 R28, PT, PT, RZ, -R12, RZ ;  /* 0x8000000cff1c7210 */ /* 0x000fe20007ffe0ff */
[----:B------:R-:W-:Y:S01]  /*1a20*/  IMAD.MOV.U32 R12, RZ, RZ, R24 ;  /* 0x000000ffff0c7224 */ /* 0x000fe200078e0018 */
[----:B------:R-:W-:Y:S02]  /*1a30*/  LOP3.LUT R20, R18, 0xff, RZ, 0xc0, !PT ;  /* 0x000000ff12147812 */ /* 0x000fe400078ec0ff */
[----:B------:R-:W-:Y:S01]  /*1a40*/  LOP3.LUT R14, R13, 0xff, RZ, 0xc0, !PT ;  /* 0x000000ff0d0e7812 */ /* 0x000fe200078ec0ff */
[----:B------:R-:W-:Y:S01]  /*1a50*/  IMAD R12, R12, 0x39, RZ ;  /* 0x000000390c0c7824 */ /* 0x000fe200078e02ff */
[----:B------:R-:W-:Y:S01]  /*1a60*/  IADD3 R15, PT, PT, RZ, -R15, RZ ;  /* 0x8000000fff0f7210 */ /* 0x000fe20007ffe0ff */
[----:B------:R-:W-:Y:S01]  /*1a70*/  IMAD R20, R20, 0x39, RZ ;  /* 0x0000003914147824 */ /* 0x000fe200078e02ff */
[----:B------:R-:W-:Y:S01]  /*1a80*/  SHF.L.U32 R11, R11, 0x1, RZ ;  /* 0x000000010b0b7819 */ /* 0x000fe200000006ff */
[----:B------:R-:W-:Y:S01]  /*1a90*/  IMAD R14, R14, 0x39, RZ ;  /* 0x000000390e0e7824 */ /* 0x000fe200078e02ff */
[----:B------:R-:W-:-:S02]  /*1aa0*/  LOP3.LUT R12, R12, 0xffff, RZ, 0xc0, !PT ;  /* 0x0000ffff0c0c7812 */ /* 0x000fc400078ec0ff */
[----:B------:R-:W-:Y:S02]  /*1ab0*/  PRMT R15, R15, 0x7710, RZ ;  /* 0x000077100f0f7816 */ /* 0x000fe400000000ff */
[----:B------:R-:W-:Y:S02]  /*1ac0*/  SHF.R.U32.HI R20, RZ, 0xa, R20 ;  /* 0x0000000aff147819 */ /* 0x000fe40000011614 */
[----:B------:R-:W-:Y:S01]  /*1ad0*/  SHF.R.U32.HI R14, RZ, 0xa, R14 ;  /* 0x0000000aff0e7819 */ /* 0x000fe2000001160e */
[----:B------:R-:W-:Y:S01]  /*1ae0*/  IMAD.IADD R22, R22, 0x1, R15 ;  /* 0x0000000116167824 */ /* 0x000fe200078e020f */
[----:B------:R-:W-:Y:S02]  /*1af0*/  SHF.R.U32.HI R12, RZ, 0xa, R12 ;  /* 0x0000000aff0c7819 */ /* 0x000fe4000001160c */
[----:B------:R-:W-:Y:S02]  /*1b00*/  PRMT R28, R28, 0x7710, RZ ;  /* 0x000077101c1c7816 */ /* 0x000fe400000000ff */
[----:B------:R-:W-:-:S02]  /*1b10*/  PRMT R15, R20, 0x9910, RZ ;  /* 0x00009910140f7816 */ /* 0x000fc400000000ff */
[----:B------:R-:W-:Y:S02]  /*1b20*/  PRMT R14, R14, 0x9910, RZ ;  /* 0x000099100e0e7816 */ /* 0x000fe400000000ff */
[----:B------:R-:W-:Y:S01]  /*1b30*/  PRMT R20, R12, 0x9910, RZ ;  /* 0x000099100c147816 */ /* 0x000fe200000000ff */
[----:B------:R-:W-:Y:S01]  /*1b40*/  IMAD R15, R15, 0x12, RZ ;  /* 0x000000120f0f7824 */ /* 0x000fe200078e02ff */
[----:B------:R-:W-:Y:S02]  /*1b50*/  IADD3 R12, PT, PT, R11, 0x1, RZ ;  /* 0x000000010b0c7810 */ /* 0x000fe40007ffe0ff */
[----:B------:R-:W-:Y:S01]  /*1b60*/  IADD3 R28, PT, PT, R19, R28, RZ ;  /* 0x0000001c131c7210 */ /* 0x000fe20007ffe0ff */
[----:B------:R-:W-:Y:S01]  /*1b70*/  IMAD.MOV R15, RZ, RZ, -R15 ;  /* 0x000000ffff0f7224 */ /* 0x000fe200078e0a0f */
[----:B------:R-:W-:Y:S01]  /*1b80*/  PRMT R19, R11, 0x9910, RZ ;  /* 0x000099100b137816 */ /* 0x000fe200000000ff */
[----:B------:R-:W-:Y:S01]  /*1b90*/  IMAD R11, R14, 0x12, RZ ;  /* 0x000000120e0b7824 */ /* 0x000fe200078e02ff */
[----:B------:R-:W-:Y:S01]  /*1ba0*/  LOP3.LUT R14, R12, 0xff, RZ, 0xc0, !PT ;  /* 0x000000ff0c0e7812 */ /* 0x000fe200078ec0ff */
[----:B------:R-:W-:Y:S01]  /*1bb0*/  IMAD R12, R20, 0x12, RZ ;  /* 0x00000012140c7824 */ /* 0x000fe200078e02ff */
[----:B------:R-:W-:-:S02]  /*1bc0*/  PRMT R15, R15, 0x7710, RZ ;  /* 0x000077100f0f7816 */ /* 0x000fc400000000ff */
[----:B------:R-:W-:Y:S01]  /*1bd0*/  IADD3 R24, PT, PT, RZ, -R11, RZ ;  /* 0x8000000bff187210 */ /* 0x000fe20007ffe0ff */
[----:B------:R-:W-:Y:S01]  /*1be0*/  IMAD R11, R19, 0x39, RZ ;  /* 0x00000039130b7824 */ /* 0x000fe200078e02ff */
[----:B------:R-:W-:Y:S01]  /*1bf0*/  IADD3 R12, PT, PT, RZ, -R12, RZ ;  /* 0x8000000cff0c7210 */ /* 0x000fe20007ffe0ff */
[----:B------:R-:W-:Y:S01]  /*1c00*/  IMAD R14, R14, 0x39, RZ ;  /* 0x000000390e0e7824 */ /* 0x000fe200078e02ff */
[----:B------:R-:W-:Y:S01]  /*1c10*/  PRMT R20, R24, 0x7710, RZ ;  /* 0x0000771018147816 */ /* 0x000fe200000000ff */
[----:B------:R-:W-:Y:S01]  /*1c20*/  IMAD.IADD R18, R18, 0x1, R15 ;  /* 0x0000000112127824 */ /* 0x000fe200078e020f */
[----:B------:R-:W-:Y:S02]  /*1c30*/  LOP3.LUT R11, R11, 0xffff, RZ, 0xc0, !PT ;  /* 0x0000ffff0b0b7812 */ /* 0x000fe400078ec0ff */
[----:B------:R-:W-:Y:S02]  /*1c40*/  PRMT R12, R12, 0x7710, RZ ;  /* 0x000077100c0c7816 */ /* 0x000fe400000000ff */
[----:B------:R-:W-:Y:S01]  /*1c50*/  IADD3 R13, PT, PT, R13, R20, RZ ;  /* 0x000000140d0d7210 */ /* 0x000fe20007ffe0ff */
[----:B------:R-:W-:Y:S01]  /*1c60*/  IMAD R20, R7, 0x38c, RZ ;  /* 0x0000038c07147824 */ /* 0x000fe200078e02ff */
[----:B------:R-:W-:-:S02]  /*1c70*/  SHF.R.U32.HI R11, RZ, 0x9, R11 ;  /* 0x00000009ff0b7819 */ /* 0x000fc4000001160b */
[----:B------:R-:W-:Y:S02]  /*1c80*/  IADD3 R12, PT, PT, R9, R12, RZ ;  /* 0x0000000c090c7210 */ /* 0x000fe40007ffe0ff */
[----:B------:R-:W-:Y:S02]  /*1c90*/  SHF.R.U32.HI R15, RZ, 0x9, R14 ;  /* 0x00000009ff0f7819 */ /* 0x000fe4000001160e */
[----:B------:R-:W-:Y:S02]  /*1ca0*/  LOP3.LUT R19, R11, 0xffff, RZ, 0xc0, !PT ;  /* 0x0000ffff0b137812 */ /* 0x000fe400078ec0ff */
[----:B------:R-:W-:Y:S02]  /*1cb0*/  LOP3.LUT R13, R13, 0xff, RZ, 0xc0, !PT ;  /* 0x000000ff0d0d7812 */ /* 0x000fe400078ec0ff */
[----:B------:R-:W-:Y:S02]  /*1cc0*/  LOP3.LUT R14, R12, 0xff, RZ, 0xc0, !PT ;  /* 0x000000ff0c0e7812 */ /* 0x000fe400078ec0ff */
[----:B------:R-:W-:Y:S01]  /*1cd0*/  LOP3.LUT R22, R22, 0xff, RZ, 0xc0, !PT ;  /* 0x000000ff16167812 */ /* 0x000fe200078ec0ff */
[C---:B------:R-:W-:Y:S01]  /*1ce0*/  IMAD R13, R19.reuse, 0x90, R13 ;  /* 0x00000090130d7824 */ /* 0x040fe200078e020d */
[----:B------:R-:W-:Y:S01]  /*1cf0*/  LOP3.LUT R18, R18, 0xff, RZ, 0xc0, !PT ;  /* 0x000000ff12127812 */ /* 0x000fe200078ec0ff */
[----:B------:R-:W-:Y:S01]  /*1d00*/  IMAD R14, R19, 0x90, R14 ;  /* 0x00000090130e7824 */ /* 0x000fe200078e020e */
[----:B------:R-:W-:Y:S01]  /*1d10*/  SHF.R.U32.HI R16, RZ, 0x8, R16 ;  /* 0x00000008ff107819 */ /* 0x000fe20000011610 */
[----:B------:R-:W-:Y:S01]  /*1d20*/  IMAD R19, R2, R25, -0x300 ;  /* 0xfffffd0002137424 */ /* 0x000fe200078e0219 */
[----:B------:R-:W-:Y:S01]  /*1d30*/  CS2R R24, SRZ ;  /* 0x0000000000187805 */ /* 0x000fe2000001ff00 */
[----:B------:R-:W-:Y:S01]  /*1d40*/  IMAD R11, R15, 0x90, R22 ;  /* 0x000000900f0b7824 */ /* 0x000fe200078e0216 */
[----:B------:R-:W-:Y:S01]  /*1d50*/  LOP3.LUT R17, R17, 0xff, RZ, 0xc0, !PT ;  /* 0x000000ff11117812 */ /* 0x000fe200078ec0ff */
[----:B------:R-:W-:Y:S01]  /*1d60*/  IMAD R22, R6, 0x48, R9 ;  /* 0x0000004806167824 */ /* 0x000fe200078e0209 */
[----:B------:R-:W-:Y:S01]  /*1d70*/  LOP3.LUT R21, R21, 0xffff, RZ, 0xc0, !PT ;  /* 0x0000ffff15157812 */ /* 0x000fe200078ec0ff */
[----:B------:R-:W-:Y:S01]  /*1d80*/  IMAD R12, R15, 0x90, R18 ;  /* 0x000000900f0c7824 */ /* 0x000fe200078e0212 */
[----:B------:R-:W-:Y:S01]  /*1d90*/  IADD3 R18, PT, PT, R19, R4, RZ ;  /* 0x0000000413127210 */ /* 0x000fe20007ffe0ff */
[----:B------:R-:W-:-:S02]  /*1da0*/  HFMA2 R15, -RZ, RZ, 0, 0 ;  /* 0x00000000ff0f7431 */ /* 0x000fc400000001ff */
[----:B------:R-:W-:Y:S01]  /*1db0*/  IMAD R19, R22, 0x4, R5 ;  /* 0x0000000416137824 */ /* 0x000fe200078e0205 */
[----:B------:R-:W-:Y:S02]  /*1dc0*/  LOP3.LUT R22, R23, 0xffff, RZ, 0xc0, !PT ;  /* 0x0000ffff17167812 */ /* 0x000fe400078ec0ff */
[----:B------:R-:W-:-:S07]  /*1dd0*/  LOP3.LUT R23, R28, 0xffff, RZ, 0xc0, !PT ;  /* 0x0000ffff1c177812 */ /* 0x000fce00078ec0ff */
.L_x_5:
[----:B------:R-:W-:Y:S01]  /*1de0*/  ISETP.GT.U32.AND P1, PT, R2, 0xd5, PT ;  /* 0x000000d50200780c */ /* 0x000fe20003f24070 */
[----:B------:R-:W0:Y:S01]  /*1df0*/  @P0 LDC.64 R40, c[0x0][0x3a8] ;  /* 0x0000ea00ff280b82 */ /* 0x000e220000000a00 */
[----:B------:R-:W-:-:S11]  /*1e00*/  @P0 IMAD R34, R15, 0x12, R8 ;  /* 0x000000120f220824 */ /* 0x000fd600078e0208 */
[----:B------:R-:W1:Y:S01]  /*1e10*/  @!P1 LDC.64 R32, c[0x0][0x3a0] ;  /* 0x0000e800ff209b82 */ /* 0x000e620000000a00 */
[----:B------:R-:W-:-:S04]  /*1e20*/  @!P1 IMAD R29, R15, 0x19292, R20 ;  /* 0x000192920f1d9824 */ /* 0x000fc800078e0214 */
[----:B------:R-:W-:-:S04]  /*1e30*/  @!P1 IMAD R29, R0, 0x4c, R29 ;  /* 0x0000004c001d9824 */ /* 0x000fc800078e021d */
[----:B------:R-:W-:-:S05]  /*1e40*/  @!P1 IMAD R29, R16, 0xc9490, R29 ;  /* 0x000c9490101d9824 */ /* 0x000fca00078e021d */
[----:B------:R-:W-:-:S04]  /*1e50*/  @!P1 IADD3 R28, PT, PT, R10, R29, RZ ;  /* 0x0000001d0a1c9210 */ /* 0x000fc80007ffe0ff */
[-C--:B------:R-:W-:Y:S01]  /*1e60*/  @!P1 IADD3 R29, PT, PT, R21, R28.reuse, RZ ;  /* 0x0000001c151d9210 */ /* 0x080fe20007ffe0ff */
[----:B------:R-:W-:Y:S01]  /*1e70*/  @!P1 IMAD.IADD R31, R22, 0x1, R28 ;  /* 0x00000001161f9824 */ /* 0x000fe200078e021c */
[----:B------:R-:W-:Y:S01]  /*1e80*/  @!P1 IADD3 R35, PT, PT, R23, R28, RZ ;  /* 0x0000001c17239210 */ /* 0x000fe20007ffe0ff */
[----:B------:R-:W-:Y:S01]  /*1e90*/  @P0 IMAD.IADD R37, R13, 0x1, R34 ;  /* 0x000000010d250824 */ /* 0x000fe200078e0222 */
[-C--:B------:R-:W-:Y:S01]  /*1ea0*/  @P0 IADD3 R39, PT, PT, R11, R34.reuse, RZ ;  /* 0x000000220b270210 */ /* 0x080fe20007ffe0ff */
[----:B-1----:R-:W-:Y:S01]  /*1eb0*/  @!P1 IMAD.WIDE R28, R29, 0x4, R32 ;  /* 0x000000041d1c9825 */ /* 0x002fe200078e0220 */
[----:B------:R-:W-:-:S03]  /*1ec0*/  @P0 IADD3 R43, PT, PT, R12, R34, RZ ;  /* 0x000000220c2b0210 */ /* 0x000fc60007ffe0ff */
[--C-:B------:R-:W-:Y:S02]  /*1ed0*/  @!P1 IMAD.WIDE R30, R31, 0x4, R32.reuse ;  /* 0x000000041f1e9825 */ /* 0x100fe400078e0220 */
[----:B------:R1:W2:Y:S02]  /*1ee0*/  @!P1 LDG.E.CONSTANT R29, desc[UR8][R28.64] ;  /* 0x000000081c1d9981 */ /* 0x0002a4000c1e9900 */
[----:B------:R-:W-:Y:S01]  /*1ef0*/  @!P1 IMAD.WIDE R32, R35, 0x4, R32 ;  /* 0x0000000423209825 */ /* 0x000fe200078e0220 */
[----:B------:R-:W-:Y:S01]  /*1f00*/  @P0 IADD3 R35, PT, PT, R14, R34, RZ ;  /* 0x000000220e230210 */ /* 0x000fe20007ffe0ff */
[----:B------:R-:W3:Y:S02]  /*1f10*/  @!P1 LDG.E.CONSTANT R31, desc[UR8][R30.64] ;  /* 0x000000081e1f9981 */ /* 0x000ee4000c1e9900 */
[--C-:B0-----:R-:W-:Y:S02]  /*1f20*/  @P0 IMAD.WIDE.U32 R36, R37, 0x4, R40.reuse ;  /* 0x0000000425240825 */ /* 0x101fe400078e0028 */
[----:B------:R-:W4:Y:S02]  /*1f30*/  @!P1 LDG.E.CONSTANT R33, desc[UR8][R32.64] ;  /* 0x0000000820219981 */ /* 0x000f24000c1e9900 */
[----:B------:R-:W-:-:S04]  /*1f40*/  @P0 IMAD.WIDE.U32 R34, R35, 0x4, R40 ;  /* 0x0000000423220825 */ /* 0x000fc800078e0028 */
[--C-:B------:R-:W-:Y:S01]  /*1f50*/  @P0 IMAD.WIDE.U32 R38, R39, 0x4, R40.reuse ;  /* 0x0000000427260825 */ /* 0x100fe200078e0028 */
[----:B------:R-:W5:Y:S03]  /*1f60*/  @P0 LDG.E.CONSTANT R42, desc[UR8][R34.64] ;  /* 0x00000008222a0981 */ /* 0x000f66000c1e9900 */
[----:B------:R-:W-:Y:S01]  /*1f70*/  @P0 IMAD.WIDE.U32 R40, R43, 0x4, R40 ;  /* 0x000000042b280825 */ /* 0x000fe200078e0028 */
[----:B------:R-:W5:Y:S04]  /*1f80*/  @P0 LDG.E.CONSTANT R44, desc[UR8][R38.64] ;  /* 0x00000008262c0981 */ /* 0x000f68000c1e9900 */
[----:B------:R-:W5:Y:S04]  /*1f90*/  @P0 LDG.E.CONSTANT R43, desc[UR8][R36.64] ;  /* 0x00000008242b0981 */ /* 0x000f68000c1e9900 */
[----:B------:R-:W5:Y:S01]  /*1fa0*/  @P0 LDG.E.CONSTANT R45, desc[UR8][R40.64] ;  /* 0x00000008282d0981 */ /* 0x000f62000c1e9900 */
[----:B------:R-:W-:Y:S05]  /*1fb0*/  WARPSYNC.ALL ;  /* 0x0000000000007948 */ /* 0x000fea0003800000 */
[----:B------:R-:W-:Y:S01]  /*1fc0*/  BAR.SYNC.DEFER_BLOCKING 0x2, 0xa0 ;  /* 0x0082800000007b1d */ /* 0x000fe20000010000 */
[----:B-1----:R-:W-:Y:S01]  /*1fd0*/  IMAD.MOV.U32 R28, RZ, RZ, RZ ;  /* 0x000000ffff1c7224 */ /* 0x002fe200078e00ff */
[----:B------:R-:W-:-:S04]  /*1fe0*/  UPLOP3.LUT UP0, UPT, UPT, UPT, UPT, 0x80, 0x8 ;  /* 0x000000000008789c */ /* 0x000fc80003f0f070 */
[----:B--2---:R0:W-:Y:S04]  /*1ff0*/  @!P1 STS [R18], R29 ;  /* 0x0000001d12009388 */ /* 0x0041e80000000800 */
[----:B---3--:R0:W-:Y:S04]  /*2000*/  @!P1 STS [R18+0x4], R31 ;  /* 0x0000041f12009388 */ /* 0x0081e80000000800 */
[----:B----4-:R0:W-:Y:S04]  /*2010*/  @!P1 STS [R18+0x8], R33 ;  /* 0x0000082112009388 */ /* 0x0101e80000000800 */
[----:B-----5:R0:W-:Y:S04]  /*2020*/  @P0 STS.64 [R19], R42 ;  /* 0x0000002a13000388 */ /* 0x0201e80000000a00 */
[----:B------:R0:W-:Y:S01]  /*2030*/  @P0 STS.64 [R19+0x8], R44 ;  /* 0x0000082c13000388 */ /* 0x0001e20000000a00 */
[----:B------:R-:W-:Y:S06]  /*2040*/  BAR.SYNC.DEFER_BLOCKING 0x2, 0xa0 ;  /* 0x0082800000007b1d */ /* 0x000fec0000010000 */
.L_x_4:
[----:B------:R-:W-:Y:S01]  /*2050*/  LEA R30, R6, R28, 0x1 ;  /* 0x0000001c061e7211 */ /* 0x000fe200078e08ff */
[----:B0-----:R-:W-:Y:S01]  /*2060*/  IMAD R29, R28, 0xe1, R9 ;  /* 0x000000e11c1d7824 */ /* 0x001fe200078e0209 */
[----:B------:R-:W-:Y:S02]  /*2070*/  UPLOP3.LUT UP1, UPT, UPT, UPT, UP0, 0x80, 0x8 ;  /* 0x000000000008789c */ /* 0x000fe40003f2f000 */
[----:B------:R-:W-:Y:S01]  /*2080*/  UPLOP3.LUT UP0, UPT, UPT, UPT, UPT, 0x40, 0x4 ;  /* 0x000000000004789c */ /* 0x000fe20003f0e870 */
[----:B------:R-:W-:Y:S01]  /*2090*/  IMAD R28, R30, 0x9, RZ ;  /* 0x000000091e1c7824 */ /* 0x000fe200078e02ff */
[----:B------:R-:W-:-:S03]  /*20a0*/  LEA R29, R29, R4, 0x2 ;  /* 0x000000041d1d7211 */ /* 0x000fc600078e10ff */
[----:B------:R-:W-:Y:S02]  /*20b0*/  IMAD R28, R28, 0x4, R5 ;  /* 0x000000041c1c7824 */ /* 0x000fe400078e0205 */
[----:B------:R-:W-:Y:S04]  /*20c0*/  LDS R31, [R29] ;  /* 0x000000001d1f7984 */ /* 0x000fe80000000800 */
[----:B------:R-:W0:Y:S04]  /*20d0*/  LDS R30, [R28] ;  /* 0x000000001c1e7984 */ /* 0x000e280000000800 */
[----:B------:R-:W1:Y:S04]  /*20e0*/  LDS R33, [R28+0x240] ;  /* 0x000240001c217984 */ /* 0x000e680000000800 */
[----:B------:R-:W2:Y:S04]  /*20f0*/  LDS R32, [R28+0x480] ;  /* 0x000480001c207984 */ /* 0x000ea80000000800 */
[----:B------:R-:W3:Y:S04]  /*2100*/  LDS R34, [R28+0x6c0] ;  /* 0x0006c0001c227984 */ /* 0x000ee80000000800 */
[----:B------:R-:W-:Y:S04]  /*2110*/  LDS R35, [R29+0x4] ;  /* 0x000004001d237984 */ /* 0x000fe80000000800 */
[----:B------:R-:W4:Y:S04]  /*2120*/  LDS R36, [R28+0x4] ;  /* 0x000004001c247984 */ /* 0x000f280000000800 */
[----:B------:R-:W5:Y:S04]  /*2130*/  LDS R38, [R28+0x244] ;  /* 0x000244001c267984 */ /* 0x000f680000000800 */
[----:B------:R-:W5:Y:S04]  /*2140*/  LDS R37, [R28+0x484] ;  /* 0x000484001c257984 */ /* 0x000f680000000800 */
[----:B------:R-:W5:Y:S04]  /*2150*/  LDS R39, [R28+0x6c4] ;  /* 0x0006c4001c277984 */ /* 0x000f680000000800 */
[----:B------:R-:W-:Y:S04]  /*2160*/  LDS R41, [R29+0x8] ;  /* 0x000008001d297984 */ /* 0x000fe80000000800 */
[----:B------:R-:W5:Y:S01]  /*2170*/  LDS R40, [R28+0x8] ;  /* 0x000008001c287984 */ /* 0x000f620000000800 */
[----:B0-----:R-:W-:-:S03]  /*2180*/  FFMA R30, R31, R30, R24 ;  /* 0x0000001e1f1e7223 */ /* 0x001fc60000000018 */
[----:B------:R-:W0:Y:S01]  /*2190*/  LDS R42, [R28+0x248] ;  /* 0x000248001c2a7984 */ /* 0x000e220000000800 */
[----:B-1----:R-:W-:-:S03]  /*21a0*/  FFMA R33, R31, R33, R26 ;  /* 0x000000211f217223 */ /* 0x002fc6000000001a */
[----:B------:R-:W1:Y:S01]  /*21b0*/  LDS R43, [R28+0x488] ;  /* 0x000488001c2b7984 */ /* 0x000e620000000800 */
[----:B--2---:R-:W-:-:S03]  /*21c0*/  FFMA R32, R31, R32, R27 ;  /* 0x000000201f207223 */ /* 0x004fc6000000001b */
[----:B------:R-:W2:Y:S01]  /*21d0*/  LDS R45, [R28+0x6c8] ;  /* 0x0006c8001c2d7984 */ /* 0x000ea20000000800 */
[----:B---3--:R-:W-:-:S03]  /*21e0*/  FFMA R34, R31, R34, R25 ;  /* 0x000000221f227223 */ /* 0x008fc60000000019 */
[----:B------:R-:W-:Y:S04]  /*21f0*/  LDS R47, [R29+0x12c] ;  /* 0x00012c001d2f7984 */ /* 0x000fe80000000800 */
[----:B------:R-:W3:Y:S01]  /*2200*/  LDS R44, [R28+0xc] ;  /* 0x00000c001c2c7984 */ /* 0x000ee20000000800 */
[----:B----4-:R-:W-:-:S03]  /*2210*/  FFMA R30, R35, R36, R30 ;  /* 0x00000024231e7223 */ /* 0x010fc6000000001e */
[----:B------:R-:W4:Y:S01]  /*2220*/  LDS R46, [R28+0x24c] ;  /* 0x00024c001c2e7984 */ /* 0x000f220000000800 */
[----:B-----5:R-:W-:-:S03]  /*2230*/  FFMA R33, R35, R38, R33 ;  /* 0x0000002623217223 */ /* 0x020fc60000000021 */
[----:B------:R-:W5:Y:S01]  /*2240*/  LDS R49, [R28+0x48c] ;  /* 0x00048c001c317984 */ /* 0x000f620000000800 */
[----:B------:R-:W-:-:S03]  /*2250*/  FFMA R32, R35, R37, R32 ;  /* 0x0000002523207223 */ /* 0x000fc60000000020 */
[----:B------:R-:W5:Y:S01]  /*2260*/  LDS R51, [R28+0x6cc] ;  /* 0x0006cc001c337984 */ /* 0x000f620000000800 */
[----:B------:R-:W-:-:S03]  /*2270*/  FFMA R34, R35, R39, R34 ;  /* 0x0000002723227223 */ /* 0x000fc60000000022 */
[----:B------:R-:W-:Y:S04]  /*2280*/  LDS R53, [R29+0x130] ;  /* 0x000130001d357984 */ /* 0x000fe80000000800 */
[----:B------:R-:W5:Y:S01]  /*2290*/  LDS R48, [R28+0x10] ;  /* 0x000010001c307984 */ /* 0x000f620000000800 */
[----:B------:R-:W-:-:S03]  /*22a0*/  FFMA R30, R41, R40, R30 ;  /* 0x00000028291e7223 */ /* 0x000fc6000000001e */
[----:B------:R-:W5:Y:S01]  /*22b0*/  LDS R50, [R28+0x250] ;  /* 0x000250001c327984 */ /* 0x000f620000000800 */
[----:B0-----:R-:W-:-:S03]  /*22c0*/  FFMA R33, R41, R42, R33 ;  /* 0x0000002a29217223 */ /* 0x001fc60000000021 */
[----:B------:R-:W0:Y:S01]  /*22d0*/  LDS R55, [R28+0x490] ;  /* 0x000490001c377984 */ /* 0x000e220000000800 */
[----:B-1----:R-:W-:-:S03]  /*22e0*/  FFMA R32, R41, R43, R32 ;  /* 0x0000002b29207223 */ /* 0x002fc60000000020 */
[----:B------:R-:W1:Y:S01]  /*22f0*/  LDS R57, [R28+0x6d0] ;  /* 0x0006d0001c397984 */ /* 0x000e620000000800 */
[----:B--2---:R-:W-:-:S03]  /*2300*/  FFMA R34, R41, R45, R34 ;  /* 0x0000002d29227223 */ /* 0x004fc60000000022 */
[----:B------:R-:W-:Y:S04]  /*2310*/  LDS R59, [R29+0x134] ;  /* 0x000134001d3b7984 */ /* 0x000fe80000000800 */
[----:B------:R-:W2:Y:S01]  /*2320*/  LDS R52, [R28+0x14] ;  /* 0x000014001c347984 */ /* 0x000ea20000000800 */
[----:B---3--:R-:W-:-:S03]  /*2330*/  FFMA R30, R47, R44, R30 ;  /* 0x0000002c2f1e7223 */ /* 0x008fc6000000001e */
[----:B------:R-:W3:Y:S01]  /*2340*/  LDS R54, [R28+0x254] ;  /* 0x000254001c367984 */ /* 0x000ee20000000800 */
[----:B----4-:R-:W-:-:S03]  /*2350*/  FFMA R33, R47, R46, R33 ;  /* 0x0000002e2f217223 */ /* 0x010fc60000000021 */
[----:B------:R-:W4:Y:S01]  /*2360*/  LDS R61, [R28+0x494] ;  /* 0x000494001c3d7984 */ /* 0x000f220000000800 */
[----:B-----5:R-:W-:-:S03]  /*2370*/  FFMA R32, R47, R49, R32 ;  /* 0x000000312f207223 */ /* 0x020fc60000000020 */
[----:B------:R-:W5:Y:S01]  /*2380*/  LDS R63, [R28+0x6d4] ;  /* 0x0006d4001c3f7984 */ /* 0x000f620000000800 */
[----:B------:R-:W-:-:S03]  /*2390*/  FFMA R34, R47, R51, R34 ;  /* 0x000000332f227223 */ /* 0x000fc60000000022 */
[----:B------:R-:W-:Y:S04]  /*23a0*/  LDS R65, [R29+0x258] ;  /* 0x000258001d417984 */ /* 0x000fe80000000800 */
[----:B------:R-:W5:Y:S01]  /*23b0*/  LDS R56, [R28+0x18] ;  /* 0x000018001c387984 */ /* 0x000f620000000800 */
[----:B------:R-:W-:-:S03]  /*23c0*/  FFMA R30, R53, R48, R30 ;  /* 0x00000030351e7223 */ /* 0x000fc6000000001e */
[----:B------:R-:W5:Y:S01]  /*23d0*/  LDS R58, [R28+0x258] ;  /* 0x000258001c3a7984 */ /* 0x000f620000000800 */
[----:B------:R-:W-:-:S03]  /*23e0*/  FFMA R33, R53, R50, R33 ;  /* 0x0000003235217223 */ /* 0x000fc60000000021 */
[----:B------:R-:W5:Y:S01]  /*23f0*/  LDS R67, [R28+0x498] ;  /* 0x000498001c437984 */ /* 0x000f620000000800 */
[----:B0-----:R-:W-:-:S03]  /*2400*/  FFMA R32, R53, R55, R32 ;  /* 0x0000003735207223 */ /* 0x001fc60000000020 */
[----:B------:R-:W0:Y:S01]  /*2410*/  LDS R69, [R28+0x6d8] ;  /* 0x0006d8001c457984 */ /* 0x000e220000000800 */
[----:B-1----:R-:W-:-:S03]  /*2420*/  FFMA R34, R53, R57, R34 ;  /* 0x0000003935227223 */ /* 0x002fc60000000022 */
[----:B------:R-:W-:Y:S04]  /*2430*/  LDS R71, [R29+0x25c] ;  /* 0x00025c001d477984 */ /* 0x000fe80000000800 */
[----:B------:R-:W1:Y:S01]  /*2440*/  LDS R60, [R28+0x1c] ;  /* 0x00001c001c3c7984 */ /* 0x000e620000000800 */
[----:B--2---:R-:W-:-:S03]  /*2450*/  FFMA R30, R59, R52, R30 ;  /* 0x000000343b1e7223 */ /* 0x004fc6000000001e */
[----:B------:R-:W2:Y:S01]  /*2460*/  LDS R62, [R28+0x25c] ;  /* 0x00025c001c3e7984 */ /* 0x000ea20000000800 */
[----:B---3--:R-:W-:-:S03]  /*2470*/  FFMA R33, R59, R54, R33 ;  /* 0x000000363b217223 */ /* 0x008fc60000000021 */
[----:B------:R-:W3:Y:S01]  /*2480*/  LDS R73, [R28+0x49c] ;  /* 0x00049c001c497984 */ /* 0x000ee20000000800 */
[----:B----4-:R-:W-:-:S03]  /*2490*/  FFMA R32, R59, R61, R32 ;  /* 0x0000003d3b207223 */ /* 0x010fc60000000020 */
[----:B------:R-:W4:Y:S01]  /*24a0*/  LDS R75, [R28+0x6dc] ;  /* 0x0006dc001c4b7984 */ /* 0x000f220000000800 */
[----:B-----5:R-:W-:-:S03]  /*24b0*/  FFMA R34, R59, R63, R34 ;  /* 0x0000003f3b227223 */ /* 0x020fc60000000022 */
[----:B------:R-:W-:Y:S04]  /*24c0*/  LDS R29, [R29+0x260] ;  /* 0x000260001d1d7984 */ /* 0x000fe80000000800 */
[----:B------:R-:W5:Y:S01]  /*24d0*/  LDS R64, [R28+0x20] ;  /* 0x000020001c407984 */ /* 0x000f620000000800 */
[----:B------:R-:W-:-:S03]  /*24e0*/  FFMA R30, R65, R56, R30 ;  /* 0x00000038411e7223 */ /* 0x000fc6000000001e */
[----:B------:R-:W5:Y:S01]  /*24f0*/  LDS R66, [R28+0x260] ;  /* 0x000260001c427984 */ /* 0x000f620000000800 */
[----:B------:R-:W-:-:S03]  /*2500*/  FFMA R33, R65, R58, R33 ;  /* 0x0000003a41217223 */ /* 0x000fc60000000021 */
[----:B------:R-:W5:Y:S01]  /*2510*/  LDS R77, [R28+0x4a0] ;  /* 0x0004a0001c4d7984 */ /* 0x000f620000000800 */
[----:B------:R-:W-:-:S03]  /*2520*/  FFMA R32, R65, R67, R32 ;  /* 0x0000004341207223 */ /* 0x000fc60000000020 */
[----:B------:R1:W5:Y:S01]  /*2530*/  LDS R79, [R28+0x6e0] ;  /* 0x0006e0001c4f7984 */ /* 0x0003620000000800 */
[----:B0-----:R-:W-:Y:S01]  /*2540*/  FFMA R34, R65, R69, R34 ;  /* 0x0000004541227223 */ /* 0x001fe20000000022 */
[C---:B-1----:R-:W-:Y:S01]  /*2550*/  FFMA R30, R71.reuse, R60, R30 ;  /* 0x0000003c471e7223 */ /* 0x042fe2000000001e */
[----:B------:R-:W-:Y:S02]  /*2560*/  HFMA2 R28, -RZ, RZ, 0, 5.9604644775390625e-08 ;  /* 0x00000001ff1c7431 */ /* 0x000fe400000001ff */
[C---:B--2---:R-:W-:Y:S01]  /*2570*/  FFMA R33, R71.reuse, R62, R33 ;  /* 0x0000003e47217223 */ /* 0x044fe20000000021 */
[C---:B---3--:R-:W-:Y:S01]  /*2580*/  FFMA R32, R71.reuse, R73, R32 ;  /* 0x0000004947207223 */ /* 0x048fe20000000020 */
[----:B----4-:R-:W-:Y:S01]  /*2590*/  FFMA R34, R71, R75, R34 ;  /* 0x0000004b47227223 */ /* 0x010fe20000000022 */
[C---:B-----5:R-:W-:Y:S01]  /*25a0*/  FFMA R24, R29.reuse, R64, R30 ;  /* 0x000000401d187223 */ /* 0x060fe2000000001e */
[C---:B------:R-:W-:Y:S01]  /*25b0*/  FFMA R26, R29.reuse, R66, R33 ;  /* 0x000000421d1a7223 */ /* 0x040fe20000000021 */
[C---:B------:R-:W-:Y:S01]  /*25c0*/  FFMA R27, R29.reuse, R77, R32 ;  /* 0x0000004d1d1b7223 */ /* 0x040fe20000000020 */
[----:B------:R-:W-:Y:S01]  /*25d0*/  FFMA R25, R29, R79, R34 ;  /* 0x0000004f1d197223 */ /* 0x000fe20000000022 */
[----:B------:R-:W-:Y:S06]  /*25e0*/  BRA.U UP1, `(.L_x_4) ;  /* 0xfffffff901987547 */ /* 0x000fec000b83ffff */
[----:B------:R-:W-:-:S04]  /*25f0*/  IADD3 R15, PT, PT, R15, 0x1, RZ ;  /* 0x000000010f0f7810 */ /* 0x000fc80007ffe0ff */
[----:B------:R-:W-:-:S13]  /*2600*/  ISETP.NE.AND P1, PT, R15, 0x8, PT ;  /* 0x000000080f00780c */ /* 0x000fda0003f25270 */
[----:B------:R-:W-:Y:S05]  /*2610*/  @P1 BRA `(.L_x_5) ;  /* 0xfffffff400f01947 */ /* 0x000fea000383ffff */
[----:B------:R-:W0:Y:S01]  /*2620*/  LDC.64 R4, c[0x0][0x398] ;  /* 0x0000e600ff047b82 */ /* 0x000e220000000a00 */
[----:B------:R-:W-:-:S04]  /*2630*/  IMAD R0, R3, 0x1560, R0 ;  /* 0x0000156003007824 */ /* 0x000fc800078e0200 */
[----:B------:R-:W-:-:S04]  /*2640*/  IMAD R0, R7, 0x3, R0 ;  /* 0x0000000307007824 */ /* 0x000fc800078e0200 */
[----:B------:R-:W-:-:S04]  /*2650*/  IMAD R17, R0, 0x13, R17 ;  /* 0x0000001300117824 */ /* 0x000fc800078e0211 */
[----:B------:R-:W-:-:S04]  /*2660*/  IMAD R3, R6, 0xcb1, R17 ;  /* 0x00000cb106037824 */ /* 0x000fc800078e0211 */
[----:B0-----:R-:W-:-:S05]  /*2670*/  IMAD.WIDE.U32 R2, R3, 0x4, R4 ;  /* 0x0000000403027825 */ /* 0x001fca00078e0004 */
[----:B------:R-:W-:Y:S04]  /*2680*/  STG.E desc[UR8][R2.64], R24 ;  /* 0x0000001802007986 */ /* 0x000fe8000c101908 */
[----:B------:R-:W-:Y:S04]  /*2690*/  STG.E desc[UR8][R2.64+0x19620], R26 ;  /* 0x0196201a02007986 */ /* 0x000fe8000c101908 */
[----:B------:R-:W-:Y:S04]  /*26a0*/  STG.E desc[UR8][R2.64+0x32c40], R27 ;  /* 0x032c401b02007986 */ /* 0x000fe8000c101908 */
[----:B------:R-:W-:Y:S01]  /*26b0*/  STG.E desc[UR8][R2.64+0x4c260], R25 ;  /* 0x04c2601902007986 */ /* 0x000fe2000c101908 */
[----:B------:R-:W-:Y:S05]  /*26c0*/  EXIT ;  /* 0x000000000000794d */ /* 0x000fea0003800000 */
.L_x_6:
[----:B------:R-:W-:-:S00]  /*26d0*/  BRA `(.L_x_6) ;  /* 0xfffffffc00fc7947 */ /* 0x000fc0000383ffff */
[----:B------:R-:W-:-:S00]  /*26e0*/  NOP ;  /* 0x0000000000007918 */ /* 0x000fc00000000000 */
        /* <DEDUP_REMOVED lines=9> */
.L_x_7:


//--------------------- .nv.shared.bgemm_0_conv2d_4_fused_hfuse --------------------------
	.section	.nv.shared.bgemm_0_conv2d_4_fused_hfuse,"aw",@nobits
	.sectionflags	@""
	.align	4
.nv.shared.bgemm_0_conv2d_4_fused_hfuse:
	.zero		9224


//--------------------- .nv.shared.reserved.0     --------------------------
	.section	.nv.shared.reserved.0,"aw",@nobits
	.weak		__nv_reservedSMEM_offset_0_alias
	.size		__nv_reservedSMEM_offset_0_alias, 0, 64
	.other		__nv_reservedSMEM_offset_0_alias,@"STO_CUDA_RESERVED_SHARED STV_DEFAULT"
__nv_reservedSMEM_offset_0_alias:
	.zero		0
	.zero		64


//--------------------- .nv.constant0.bgemm_0_conv2d_4_fused_hfuse --------------------------
	.section	.nv.constant0.bgemm_0_conv2d_4_fused_hfuse,"a",@progbits
	.sectionflags	@""
	.align	4
.nv.constant0.bgemm_0_conv2d_4_fused_hfuse:
	.zero		944


//--------------------- SYMBOLS --------------------------

	.type		.nv.reservedSmem.offset0,@object
	.size		.nv.reservedSmem.offset0,0x4
	.type		.nv.reservedSmem.cap,@object
	.size		.nv.reservedSmem.cap,0x4
